//
// Generated by NVIDIA NVVM Compiler
//
// Compiler Build ID: CL-36424714
// Cuda compilation tools, release 13.0, V13.0.88
// Based on NVVM 20.0.0
//

.version 9.0
.target sm_100
.address_size 64

	// .globl	_Z13square_kernelPfS_i

.visible .entry _Z13square_kernelPfS_i(
	.param .u64 .ptr .align 1 _Z13square_kernelPfS_i_param_0,
	.param .u64 .ptr .align 1 _Z13square_kernelPfS_i_param_1,
	.param .u32 _Z13square_kernelPfS_i_param_2
)
{
	.reg .pred 	%p<3>;
	.reg .b32 	%r<11>;
	.reg .b32 	%f<3>;
	.reg .b64 	%rd<8>;

	ld.param.u64 	%rd3, [_Z13square_kernelPfS_i_param_0];
	ld.param.u64 	%rd4, [_Z13square_kernelPfS_i_param_1];
	ld.param.u32 	%r6, [_Z13square_kernelPfS_i_param_2];
	mov.u32 	%r7, %tid.x;
	mov.u32 	%r8, %ctaid.x;
	mov.u32 	%r1, %ntid.x;
	mad.lo.s32 	%r10, %r8, %r1, %r7;
	setp.ge.s32 	%p1, %r10, %r6;
	@%p1 bra 	$L__BB0_3;
	mov.u32 	%r9, %nctaid.x;
	mul.lo.s32 	%r3, %r9, %r1;
	cvta.to.global.u64 	%rd1, %rd3;
	cvta.to.global.u64 	%rd2, %rd4;
$L__BB0_2:
	mul.wide.s32 	%rd5, %r10, 4;
	add.s64 	%rd6, %rd1, %rd5;
	ld.global.f32 	%f1, [%rd6];
	mul.f32 	%f2, %f1, %f1;
	add.s64 	%rd7, %rd2, %rd5;
	st.global.f32 	[%rd7], %f2;
	add.s32 	%r10, %r10, %r3;
	setp.lt.s32 	%p2, %r10, %r6;
	@%p2 bra 	$L__BB0_2;
$L__BB0_3:
	ret;

}
	// .globl	_Z15test_all_kernelPfS_S_S_S_i
.visible .entry _Z15test_all_kernelPfS_S_S_S_i(
	.param .u64 .ptr .align 1 _Z15test_all_kernelPfS_S_S_S_i_param_0,
	.param .u64 .ptr .align 1 _Z15test_all_kernelPfS_S_S_S_i_param_1,
	.param .u64 .ptr .align 1 _Z15test_all_kernelPfS_S_S_S_i_param_2,
	.param .u64 .ptr .align 1 _Z15test_all_kernelPfS_S_S_S_i_param_3,
	.param .u64 .ptr .align 1 _Z15test_all_kernelPfS_S_S_S_i_param_4,
	.param .u32 _Z15test_all_kernelPfS_S_S_S_i_param_5
)
{
	.reg .pred 	%p<12>;
	.reg .b32 	%r<41>;
	.reg .b32 	%f<213>;
	.reg .b64 	%rd<37>;

	ld.param.u64 	%rd12, [_Z15test_all_kernelPfS_S_S_S_i_param_0];
	ld.param.u64 	%rd13, [_Z15test_all_kernelPfS_S_S_S_i_param_1];
	ld.param.u64 	%rd14, [_Z15test_all_kernelPfS_S_S_S_i_param_2];
	ld.param.u64 	%rd15, [_Z15test_all_kernelPfS_S_S_S_i_param_3];
	ld.param.u64 	%rd16, [_Z15test_all_kernelPfS_S_S_S_i_param_4];
	ld.param.u32 	%r22, [_Z15test_all_kernelPfS_S_S_S_i_param_5];
	cvta.to.global.u64 	%rd1, %rd13;
	cvta.to.global.u64 	%rd2, %rd14;
	cvta.to.global.u64 	%rd3, %rd16;
	cvta.to.global.u64 	%rd4, %rd12;
	cvta.to.global.u64 	%rd5, %rd15;
	mov.u32 	%r23, %tid.x;
	mov.u32 	%r24, %ctaid.x;
	mov.u32 	%r1, %ntid.x;
	mad.lo.s32 	%r35, %r24, %r1, %r23;
	add.s32 	%r3, %r22, -2;
	setp.ge.s32 	%p1, %r35, %r3;
	@%p1 bra 	$L__BB1_16;
	ld.param.u32 	%r32, [_Z15test_all_kernelPfS_S_S_S_i_param_5];
	setp.gt.s32 	%p2, %r32, 1;
	mov.u32 	%r25, %nctaid.x;
	mul.lo.s32 	%r4, %r25, %r1;
	@%p2 bra 	$L__BB1_2;
	bra.uni 	$L__BB1_15;
$L__BB1_2:
	ld.param.u32 	%r33, [_Z15test_all_kernelPfS_S_S_S_i_param_5];
	add.s32 	%r26, %r33, -1;
	add.s32 	%r27, %r33, 7;
	and.b32  	%r28, %r27, 7;
	add.s32 	%r5, %r28, -1;
	and.b32  	%r6, %r26, 7;
	and.b32  	%r7, %r26, -8;
	and.b32  	%r8, %r27, 3;
	and.b32  	%r9, %r26, 1;
	neg.s32 	%r10, %r7;
$L__BB1_3:
	setp.lt.u32 	%p4, %r3, 7;
	mul.wide.s32 	%rd21, %r35, 4;
	add.s64 	%rd22, %rd5, %rd21;
	ld.global.f32 	%f1, [%rd22+4];
	add.s64 	%rd23, %rd4, %rd21;
	ld.global.f32 	%f2, [%rd23+4];
	ld.global.f32 	%f3, [%rd23];
	mov.f32 	%f212, 0f00000000;
	mov.b32 	%r38, 0;
	@%p4 bra 	$L__BB1_6;
	add.s64 	%rd36, %rd4, 16;
	add.s64 	%rd35, %rd1, 16;
	mov.f32 	%f212, 0f00000000;
	mov.u32 	%r36, %r10;
$L__BB1_5:
	.pragma "nounroll";
	ld.global.f32 	%f32, [%rd36+-16];
	ld.global.f32 	%f33, [%rd35+-16];
	sub.f32 	%f34, %f32, %f3;
	mul.f32 	%f35, %f33, %f34;
	sub.f32 	%f36, %f32, %f2;
	mul.f32 	%f37, %f36, %f35;
	sub.f32 	%f38, %f32, %f1;
	mul.f32 	%f39, %f38, %f38;
	mul.f32 	%f40, %f38, %f39;
	div.rn.f32 	%f41, %f37, %f40;
	add.f32 	%f42, %f212, %f41;
	ld.global.f32 	%f43, [%rd36+-12];
	ld.global.f32 	%f44, [%rd35+-12];
	sub.f32 	%f45, %f43, %f3;
	mul.f32 	%f46, %f44, %f45;
	sub.f32 	%f47, %f43, %f2;
	mul.f32 	%f48, %f47, %f46;
	sub.f32 	%f49, %f43, %f1;
	mul.f32 	%f50, %f49, %f49;
	mul.f32 	%f51, %f49, %f50;
	div.rn.f32 	%f52, %f48, %f51;
	add.f32 	%f53, %f42, %f52;
	ld.global.f32 	%f54, [%rd36+-8];
	ld.global.f32 	%f55, [%rd35+-8];
	sub.f32 	%f56, %f54, %f3;
	mul.f32 	%f57, %f55, %f56;
	sub.f32 	%f58, %f54, %f2;
	mul.f32 	%f59, %f58, %f57;
	sub.f32 	%f60, %f54, %f1;
	mul.f32 	%f61, %f60, %f60;
	mul.f32 	%f62, %f60, %f61;
	div.rn.f32 	%f63, %f59, %f62;
	add.f32 	%f64, %f53, %f63;
	ld.global.f32 	%f65, [%rd36+-4];
	ld.global.f32 	%f66, [%rd35+-4];
	sub.f32 	%f67, %f65, %f3;
	mul.f32 	%f68, %f66, %f67;
	sub.f32 	%f69, %f65, %f2;
	mul.f32 	%f70, %f69, %f68;
	sub.f32 	%f71, %f65, %f1;
	mul.f32 	%f72, %f71, %f71;
	mul.f32 	%f73, %f71, %f72;
	div.rn.f32 	%f74, %f70, %f73;
	add.f32 	%f75, %f64, %f74;
	ld.global.f32 	%f76, [%rd36];
	ld.global.f32 	%f77, [%rd35];
	sub.f32 	%f78, %f76, %f3;
	mul.f32 	%f79, %f77, %f78;
	sub.f32 	%f80, %f76, %f2;
	mul.f32 	%f81, %f80, %f79;
	sub.f32 	%f82, %f76, %f1;
	mul.f32 	%f83, %f82, %f82;
	mul.f32 	%f84, %f82, %f83;
	div.rn.f32 	%f85, %f81, %f84;
	add.f32 	%f86, %f75, %f85;
	ld.global.f32 	%f87, [%rd36+4];
	ld.global.f32 	%f88, [%rd35+4];
	sub.f32 	%f89, %f87, %f3;
	mul.f32 	%f90, %f88, %f89;
	sub.f32 	%f91, %f87, %f2;
	mul.f32 	%f92, %f91, %f90;
	sub.f32 	%f93, %f87, %f1;
	mul.f32 	%f94, %f93, %f93;
	mul.f32 	%f95, %f93, %f94;
	div.rn.f32 	%f96, %f92, %f95;
	add.f32 	%f97, %f86, %f96;
	ld.global.f32 	%f98, [%rd36+8];
	ld.global.f32 	%f99, [%rd35+8];
	sub.f32 	%f100, %f98, %f3;
	mul.f32 	%f101, %f99, %f100;
	sub.f32 	%f102, %f98, %f2;
	mul.f32 	%f103, %f102, %f101;
	sub.f32 	%f104, %f98, %f1;
	mul.f32 	%f105, %f104, %f104;
	mul.f32 	%f106, %f104, %f105;
	div.rn.f32 	%f107, %f103, %f106;
	add.f32 	%f108, %f97, %f107;
	ld.global.f32 	%f109, [%rd36+12];
	ld.global.f32 	%f110, [%rd35+12];
	sub.f32 	%f111, %f109, %f3;
	mul.f32 	%f112, %f110, %f111;
	sub.f32 	%f113, %f109, %f2;
	mul.f32 	%f114, %f113, %f112;
	sub.f32 	%f115, %f109, %f1;
	mul.f32 	%f116, %f115, %f115;
	mul.f32 	%f117, %f115, %f116;
	div.rn.f32 	%f118, %f114, %f117;
	add.f32 	%f212, %f108, %f118;
	add.s32 	%r36, %r36, 8;
	add.s64 	%rd36, %rd36, 32;
	add.s64 	%rd35, %rd35, 32;
	setp.ne.s32 	%p5, %r36, 0;
	mov.u32 	%r38, %r7;
	@%p5 bra 	$L__BB1_5;
$L__BB1_6:
	setp.eq.s32 	%p6, %r6, 0;
	@%p6 bra 	$L__BB1_14;
	setp.lt.u32 	%p7, %r5, 3;
	@%p7 bra 	$L__BB1_9;
	mul.wide.u32 	%rd24, %r38, 4;
	add.s64 	%rd25, %rd4, %rd24;
	ld.global.f32 	%f120, [%rd25];
	add.s64 	%rd26, %rd1, %rd24;
	ld.global.f32 	%f121, [%rd26];
	sub.f32 	%f122, %f120, %f3;
	mul.f32 	%f123, %f121, %f122;
	sub.f32 	%f124, %f120, %f2;
	mul.f32 	%f125, %f124, %f123;
	sub.f32 	%f126, %f120, %f1;
	mul.f32 	%f127, %f126, %f126;
	mul.f32 	%f128, %f126, %f127;
	div.rn.f32 	%f129, %f125, %f128;
	add.f32 	%f130, %f212, %f129;
	ld.global.f32 	%f131, [%rd25+4];
	ld.global.f32 	%f132, [%rd26+4];
	sub.f32 	%f133, %f131, %f3;
	mul.f32 	%f134, %f132, %f133;
	sub.f32 	%f135, %f131, %f2;
	mul.f32 	%f136, %f135, %f134;
	sub.f32 	%f137, %f131, %f1;
	mul.f32 	%f138, %f137, %f137;
	mul.f32 	%f139, %f137, %f138;
	div.rn.f32 	%f140, %f136, %f139;
	add.f32 	%f141, %f130, %f140;
	ld.global.f32 	%f142, [%rd25+8];
	ld.global.f32 	%f143, [%rd26+8];
	sub.f32 	%f144, %f142, %f3;
	mul.f32 	%f145, %f143, %f144;
	sub.f32 	%f146, %f142, %f2;
	mul.f32 	%f147, %f146, %f145;
	sub.f32 	%f148, %f142, %f1;
	mul.f32 	%f149, %f148, %f148;
	mul.f32 	%f150, %f148, %f149;
	div.rn.f32 	%f151, %f147, %f150;
	add.f32 	%f152, %f141, %f151;
	ld.global.f32 	%f153, [%rd25+12];
	ld.global.f32 	%f154, [%rd26+12];
	sub.f32 	%f155, %f153, %f3;
	mul.f32 	%f156, %f154, %f155;
	sub.f32 	%f157, %f153, %f2;
	mul.f32 	%f158, %f157, %f156;
	sub.f32 	%f159, %f153, %f1;
	mul.f32 	%f160, %f159, %f159;
	mul.f32 	%f161, %f159, %f160;
	div.rn.f32 	%f162, %f158, %f161;
	add.f32 	%f212, %f152, %f162;
	add.s32 	%r38, %r38, 4;
$L__BB1_9:
	setp.eq.s32 	%p8, %r8, 0;
	@%p8 bra 	$L__BB1_14;
	ld.param.u32 	%r34, [_Z15test_all_kernelPfS_S_S_S_i_param_5];
	add.s32 	%r30, %r34, -1;
	and.b32  	%r31, %r30, 3;
	setp.eq.s32 	%p9, %r31, 1;
	@%p9 bra 	$L__BB1_12;
	mul.wide.u32 	%rd27, %r38, 4;
	add.s64 	%rd28, %rd4, %rd27;
	ld.global.f32 	%f164, [%rd28];
	add.s64 	%rd29, %rd1, %rd27;
	ld.global.f32 	%f165, [%rd29];
	sub.f32 	%f166, %f164, %f3;
	mul.f32 	%f167, %f165, %f166;
	sub.f32 	%f168, %f164, %f2;
	mul.f32 	%f169, %f168, %f167;
	sub.f32 	%f170, %f164, %f1;
	mul.f32 	%f171, %f170, %f170;
	mul.f32 	%f172, %f170, %f171;
	div.rn.f32 	%f173, %f169, %f172;
	add.f32 	%f174, %f212, %f173;
	ld.global.f32 	%f175, [%rd28+4];
	ld.global.f32 	%f176, [%rd29+4];
	sub.f32 	%f177, %f175, %f3;
	mul.f32 	%f178, %f176, %f177;
	sub.f32 	%f179, %f175, %f2;
	mul.f32 	%f180, %f179, %f178;
	sub.f32 	%f181, %f175, %f1;
	mul.f32 	%f182, %f181, %f181;
	mul.f32 	%f183, %f181, %f182;
	div.rn.f32 	%f184, %f180, %f183;
	add.f32 	%f212, %f174, %f184;
	add.s32 	%r38, %r38, 2;
$L__BB1_12:
	setp.eq.s32 	%p10, %r9, 0;
	@%p10 bra 	$L__BB1_14;
	mul.wide.u32 	%rd30, %r38, 4;
	add.s64 	%rd31, %rd4, %rd30;
	ld.global.f32 	%f185, [%rd31];
	add.s64 	%rd32, %rd1, %rd30;
	ld.global.f32 	%f186, [%rd32];
	sub.f32 	%f187, %f185, %f3;
	mul.f32 	%f188, %f186, %f187;
	sub.f32 	%f189, %f185, %f2;
	mul.f32 	%f190, %f189, %f188;
	sub.f32 	%f191, %f185, %f1;
	mul.f32 	%f192, %f191, %f191;
	mul.f32 	%f193, %f191, %f192;
	div.rn.f32 	%f194, %f190, %f193;
	add.f32 	%f212, %f212, %f194;
$L__BB1_14:
	mul.f32 	%f195, %f1, 0f40400000;
	ld.global.f32 	%f196, [%rd3];
	sub.f32 	%f197, %f195, %f196;
	sub.f32 	%f198, %f197, %f2;
	sub.f32 	%f199, %f198, %f3;
	add.f32 	%f200, %f212, %f199;
	sub.f32 	%f201, %f3, %f1;
	sub.f32 	%f202, %f2, %f1;
	mul.f32 	%f203, %f202, %f201;
	div.rn.f32 	%f204, %f200, %f203;
	mul.wide.s32 	%rd33, %r35, 4;
	add.s64 	%rd34, %rd2, %rd33;
	st.global.f32 	[%rd34+4], %f204;
	add.s32 	%r35, %r35, %r4;
	setp.lt.s32 	%p11, %r35, %r3;
	@%p11 bra 	$L__BB1_3;
	bra.uni 	$L__BB1_16;
$L__BB1_15:
	mul.wide.s32 	%rd17, %r35, 4;
	add.s64 	%rd18, %rd5, %rd17;
	add.s64 	%rd19, %rd4, %rd17;
	ld.global.f32 	%f16, [%rd19];
	ld.global.f32 	%f17, [%rd19+4];
	ld.global.f32 	%f18, [%rd18+4];
	mul.f32 	%f19, %f18, 0f40400000;
	ld.global.f32 	%f20, [%rd3];
	sub.f32 	%f21, %f19, %f20;
	sub.f32 	%f22, %f21, %f17;
	sub.f32 	%f23, %f22, %f16;
	add.f32 	%f24, %f23, 0f00000000;
	sub.f32 	%f25, %f16, %f18;
	sub.f32 	%f26, %f17, %f18;
	mul.f32 	%f27, %f26, %f25;
	div.rn.f32 	%f28, %f24, %f27;
	add.s64 	%rd20, %rd2, %rd17;
	st.global.f32 	[%rd20+4], %f28;
	add.s32 	%r35, %r35, %r4;
	setp.lt.s32 	%p3, %r35, %r3;
	@%p3 bra 	$L__BB1_15;
$L__BB1_16:
	ret;

}


// ===== COMPILED SASS (sm_100) =====

	.target	sm_100

	.elftype	@"ET_EXEC"


//--------------------- .note.nv.tkinfo           --------------------------
	.section	.note.nv.tkinfo,"",@"SHT_NOTE"
	.sectionflags	@"SHF_NOTE_NV_TKINFO"
	.tkinfo
        /*0018*/ 	.word	0x00000002
        /*0030*/ 	.string	""
        /*0030*/ 	.string	"ptxas"
        /*0030*/ 	.string	"Cuda compilation tools, release 13.0, V13.0.88"
        /*0030*/ 	.string	"Build cuda_13.0.r13.0/compiler.36424714_0"
        /*0030*/ 	.string	"-arch sm_100 -m 64 "



//--------------------- .note.nv.cuinfo           --------------------------
	.section	.note.nv.cuinfo,"",@"SHT_NOTE"
	.sectionflags	@"SHF_NOTE_NV_CUINFO"
        /*0018*/ 	.short	0x0002
        /*001a*/ 	.short	0x0064
        /*001c*/ 	.short	0x0082
	.zero		2


//--------------------- .nv.info                  --------------------------
	.section	.nv.info,"",@"SHT_CUDA_INFO"
	.align	4


	//----- nvinfo : EIATTR_REGCOUNT
	.align		4
        /*0000*/ 	.byte	0x04, 0x2f
        /*0002*/ 	.short	(.L_1 - .L_0)
	.align		4
.L_0:
        /*0004*/ 	.word	index@(_Z13square_kernelPfS_i)
        /*0008*/ 	.word	0x00000010


	//----- nvinfo : EIATTR_FRAME_SIZE
	.align		4
.L_1:
        /*000c*/ 	.byte	0x04, 0x11
        /*000e*/ 	.short	(.L_3 - .L_2)
	.align		4
.L_2:
        /*0010*/ 	.word	index@(_Z13square_kernelPfS_i)
        /*0014*/ 	.word	0x00000000


	//----- nvinfo : EIATTR_REGCOUNT
	.align		4
.L_3:
        /*0018*/ 	.byte	0x04, 0x2f
        /*001a*/ 	.short	(.L_5 - .L_4)
	.align		4
.L_4:
        /*001c*/ 	.word	index@(_Z15test_all_kernelPfS_S_S_S_i)
        /*0020*/ 	.word	0x0000001b


	//----- nvinfo : EIATTR_FRAME_SIZE
	.align		4
.L_5:
        /*0024*/ 	.byte	0x04, 0x11
        /*0026*/ 	.short	(.L_7 - .L_6)
	.align		4
.L_6:
        /*0028*/ 	.word	index@($__internal_0_$__cuda_sm3x_div_rn_noftz_f32_slowpath)
        /*002c*/ 	.word	0x00000000


	//----- nvinfo : EIATTR_FRAME_SIZE
	.align		4
.L_7:
        /*0030*/ 	.byte	0x04, 0x11
        /*0032*/ 	.short	(.L_9 - .L_8)
	.align		4
.L_8:
        /*0034*/ 	.word	index@(_Z15test_all_kernelPfS_S_S_S_i)
        /*0038*/ 	.word	0x00000000


	//----- nvinfo : EIATTR_MIN_STACK_SIZE
	.align		4
.L_9:
        /*003c*/ 	.byte	0x04, 0x12
        /*003e*/ 	.short	(.L_11 - .L_10)
	.align		4
.L_10:
        /*0040*/ 	.word	index@(_Z15test_all_kernelPfS_S_S_S_i)
        /*0044*/ 	.word	0x00000000


	//----- nvinfo : EIATTR_MIN_STACK_SIZE
	.align		4
.L_11:
        /*0048*/ 	.byte	0x04, 0x12
        /*004a*/ 	.short	(.L_13 - .L_12)
	.align		4
.L_12:
        /*004c*/ 	.word	index@(_Z13square_kernelPfS_i)
        /*0050*/ 	.word	0x00000000
.L_13:


//--------------------- .nv.compat                --------------------------
	.section	.nv.compat,"",@"SHT_CUDA_COMPAT_INFO"
	.align	4
        /*0000*/ 	.byte	0x02, 0x09, 0x00, 0x00, 0x02, 0x02, 0x01, 0x00, 0x02, 0x05, 0x05, 0x00, 0x03, 0x07, 0x01, 0x01
        /*0010*/ 	.byte	0x02, 0x03, 0x00, 0x00, 0x02, 0x06, 0x01, 0x00, 0x04, 0x0b, 0x08, 0x00, 0x01, 0x00, 0x00, 0x00
        /*0020*/ 	.byte	0x00, 0x00, 0x00, 0x00


//--------------------- .nv.info._Z15test_all_kernelPfS_S_S_S_i --------------------------
	.section	.nv.info._Z15test_all_kernelPfS_S_S_S_i,"",@"SHT_CUDA_INFO"
	.sectionflags	@""
	.align	4


	//----- nvinfo : EIATTR_CUDA_API_VERSION
	.align		4
        /*0000*/ 	.byte	0x04, 0x37
        /*0002*/ 	.short	(.L_15 - .L_14)
.L_14:
        /*0004*/ 	.word	0x00000082


	//----- nvinfo : EIATTR_KPARAM_INFO
	.align		4
.L_15:
        /*0008*/ 	.byte	0x04, 0x17
        /*000a*/ 	.short	(.L_17 - .L_16)
.L_16:
        /*000c*/ 	.word	0x00000000
        /*0010*/ 	.short	0x0005
        /*0012*/ 	.short	0x0028
        /*0014*/ 	.byte	0x00, 0xf0, 0x11, 0x00


	//----- nvinfo : EIATTR_KPARAM_INFO
	.align		4
.L_17:
        /*0018*/ 	.byte	0x04, 0x17
        /*001a*/ 	.short	(.L_19 - .L_18)
.L_18:
        /*001c*/ 	.word	0x00000000
        /*0020*/ 	.short	0x0004
        /*0022*/ 	.short	0x0020
        /*0024*/ 	.byte	0x00, 0xf5, 0x21, 0x00


	//----- nvinfo : EIATTR_KPARAM_INFO
	.align		4
.L_19:
        /*0028*/ 	.byte	0x04, 0x17
        /*002a*/ 	.short	(.L_21 - .L_20)
.L_20:
        /*002c*/ 	.word	0x00000000
        /*0030*/ 	.short	0x0003
        /*0032*/ 	.short	0x0018
        /*0034*/ 	.byte	0x00, 0xf5, 0x21, 0x00


	//----- nvinfo : EIATTR_KPARAM_INFO
	.align		4
.L_21:
        /*0038*/ 	.byte	0x04, 0x17
        /*003a*/ 	.short	(.L_23 - .L_22)
.L_22:
        /*003c*/ 	.word	0x00000000
        /*0040*/ 	.short	0x0002
        /*0042*/ 	.short	0x0010
        /*0044*/ 	.byte	0x00, 0xf5, 0x21, 0x00


	//----- nvinfo : EIATTR_KPARAM_INFO
	.align		4
.L_23:
        /*0048*/ 	.byte	0x04, 0x17
        /*004a*/ 	.short	(.L_25 - .L_24)
.L_24:
        /*004c*/ 	.word	0x00000000
        /*0050*/ 	.short	0x0001
        /*0052*/ 	.short	0x0008
        /*0054*/ 	.byte	0x00, 0xf5, 0x21, 0x00


	//----- nvinfo : EIATTR_KPARAM_INFO
	.align		4
.L_25:
        /*0058*/ 	.byte	0x04, 0x17
        /*005a*/ 	.short	(.L_27 - .L_26)
.L_26:
        /*005c*/ 	.word	0x00000000
        /*0060*/ 	.short	0x0000
        /*0062*/ 	.short	0x0000
        /*0064*/ 	.byte	0x00, 0xf5, 0x21, 0x00


	//----- nvinfo : EIATTR_SPARSE_MMA_MASK
	.align		4
.L_27:
        /*0068*/ 	.byte	0x03, 0x50
        /*006a*/ 	.short	0x0000


	//----- nvinfo : EIATTR_MAXREG_COUNT
	.align		4
        /*006c*/ 	.byte	0x03, 0x1b
        /*006e*/ 	.short	0x00ff


	//----- nvinfo : EIATTR_MERCURY_ISA_VERSION
	.align		4
        /*0070*/ 	.byte	0x03, 0x5f
        /*0072*/ 	.short	0x0101


	//----- nvinfo : EIATTR_VRC_CTA_INIT_COUNT
	.align		4
        /*0074*/ 	.byte	0x02, 0x4a
	.zero		1
	.zero		1


	//----- nvinfo : EIATTR_EXIT_INSTR_OFFSETS
	.align		4
        /*0078*/ 	.byte	0x04, 0x1c
        /*007a*/ 	.short	(.L_29 - .L_28)


	//   ....[0]....
.L_28:
        /*007c*/ 	.word	0x00000080


	//   ....[1]....
        /*0080*/ 	.word	0x00000320


	//   ....[2]....
        /*0084*/ 	.word	0x00001ed0


	//----- nvinfo : EIATTR_CRS_STACK_SIZE
	.align		4
.L_29:
        /*0088*/ 	.byte	0x04, 0x1e
        /*008a*/ 	.short	(.L_31 - .L_30)
.L_30:
        /*008c*/ 	.word	0x00000000


	//----- nvinfo : EIATTR_CBANK_PARAM_SIZE
	.align		4
.L_31:
        /*0090*/ 	.byte	0x03, 0x19
        /*0092*/ 	.short	0x002c


	//----- nvinfo : EIATTR_PARAM_CBANK
	.align		4
        /*0094*/ 	.byte	0x04, 0x0a
        /*0096*/ 	.short	(.L_33 - .L_32)
	.align		4
.L_32:
        /*0098*/ 	.word	index@(.nv.constant0._Z15test_all_kernelPfS_S_S_S_i)
        /*009c*/ 	.short	0x0380
        /*009e*/ 	.short	0x002c


	//----- nvinfo : EIATTR_SW_WAR
	.align		4
.L_33:
        /*00a0*/ 	.byte	0x04, 0x36
        /*00a2*/ 	.short	(.L_35 - .L_34)
.L_34:
        /*00a4*/ 	.word	0x00000008
.L_35:


//--------------------- .nv.info._Z13square_kernelPfS_i --------------------------
	.section	.nv.info._Z13square_kernelPfS_i,"",@"SHT_CUDA_INFO"
	.sectionflags	@""
	.align	4


	//----- nvinfo : EIATTR_CUDA_API_VERSION
	.align		4
        /*0000*/ 	.byte	0x04, 0x37
        /*0002*/ 	.short	(.L_37 - .L_36)
.L_36:
        /*0004*/ 	.word	0x00000082


	//----- nvinfo : EIATTR_KPARAM_INFO
	.align		4
.L_37:
        /*0008*/ 	.byte	0x04, 0x17
        /*000a*/ 	.short	(.L_39 - .L_38)
.L_38:
        /*000c*/ 	.word	0x00000000
        /*0010*/ 	.short	0x0002
        /*0012*/ 	.short	0x0010
        /*0014*/ 	.byte	0x00, 0xf0, 0x11, 0x00


	//----- nvinfo : EIATTR_KPARAM_INFO
	.align		4
.L_39:
        /*0018*/ 	.byte	0x04, 0x17
        /*001a*/ 	.short	(.L_41 - .L_40)
.L_40:
        /*001c*/ 	.word	0x00000000
        /*0020*/ 	.short	0x0001
        /*0022*/ 	.short	0x0008
        /*0024*/ 	.byte	0x00, 0xf5, 0x21, 0x00


	//----- nvinfo : EIATTR_KPARAM_INFO
	.align		4
.L_41:
        /*0028*/ 	.byte	0x04, 0x17
        /*002a*/ 	.short	(.L_43 - .L_42)
.L_42:
        /*002c*/ 	.word	0x00000000
        /*0030*/ 	.short	0x0000
        /*0032*/ 	.short	0x0000
        /*0034*/ 	.byte	0x00, 0xf5, 0x21, 0x00


	//----- nvinfo : EIATTR_SPARSE_MMA_MASK
	.align		4
.L_43:
        /*0038*/ 	.byte	0x03, 0x50
        /*003a*/ 	.short	0x0000


	//----- nvinfo : EIATTR_MAXREG_COUNT
	.align		4
        /*003c*/ 	.byte	0x03, 0x1b
        /*003e*/ 	.short	0x00ff


	//----- nvinfo : EIATTR_MERCURY_ISA_VERSION
	.align		4
        /*0040*/ 	.byte	0x03, 0x5f
        /*0042*/ 	.short	0x0101


	//----- nvinfo : EIATTR_VRC_CTA_INIT_COUNT
	.align		4
        /*0044*/ 	.byte	0x02, 0x4a
	.zero		1
	.zero		1


	//----- nvinfo : EIATTR_EXIT_INSTR_OFFSETS
	.align		4
        /*0048*/ 	.byte	0x04, 0x1c
        /*004a*/ 	.short	(.L_45 - .L_44)


	//   ....[0]....
.L_44:
        /*004c*/ 	.word	0x00000070


	//   ....[1]....
        /*0050*/ 	.word	0x00000150


	//----- nvinfo : EIATTR_CRS_STACK_SIZE
	.align		4
.L_45:
        /*0054*/ 	.byte	0x04, 0x1e
        /*0056*/ 	.short	(.L_47 - .L_46)
.L_46:
        /*0058*/ 	.word	0x00000000


	//----- nvinfo : EIATTR_CBANK_PARAM_SIZE
	.align		4
.L_47:
        /*005c*/ 	.byte	0x03, 0x19
        /*005e*/ 	.short	0x0014


	//----- nvinfo : EIATTR_PARAM_CBANK
	.align		4
        /*0060*/ 	.byte	0x04, 0x0a
        /*0062*/ 	.short	(.L_49 - .L_48)
	.align		4
.L_48:
        /*0064*/ 	.word	index@(.nv.constant0._Z13square_kernelPfS_i)
        /*0068*/ 	.short	0x0380
        /*006a*/ 	.short	0x0014


	//----- nvinfo : EIATTR_SW_WAR
	.align		4
.L_49:
        /*006c*/ 	.byte	0x04, 0x36
        /*006e*/ 	.short	(.L_51 - .L_50)
.L_50:
        /*0070*/ 	.word	0x00000008
.L_51:


//--------------------- .nv.callgraph             --------------------------
	.section	.nv.callgraph,"",@"SHT_CUDA_CALLGRAPH"
	.align	4
	.sectionentsize	8
	.align		4
        /*0000*/ 	.word	0x00000000
	.align		4
        /*0004*/ 	.word	0xffffffff
	.align		4
        /*0008*/ 	.word	0x00000000
	.align		4
        /*000c*/ 	.word	0xfffffffe
	.align		4
        /*0010*/ 	.word	0x00000000
	.align		4
        /*0014*/ 	.word	0xfffffffd
	.align		4
        /*0018*/ 	.word	0x00000000
	.align		4
        /*001c*/ 	.word	0xfffffffc


//--------------------- .text._Z15test_all_kernelPfS_S_S_S_i --------------------------
	.section	.text._Z15test_all_kernelPfS_S_S_S_i,"ax",@progbits
	.align	128
        .global         _Z15test_all_kernelPfS_S_S_S_i
        .type           _Z15test_all_kernelPfS_S_S_S_i,@function
        .size           _Z15test_all_kernelPfS_S_S_S_i,(.L_x_57 - _Z15test_all_kernelPfS_S_S_S_i)
        .other          _Z15test_all_kernelPfS_S_S_S_i,@"STO_CUDA_ENTRY STV_DEFAULT"
_Z15test_all_kernelPfS_S_S_S_i:
.text._Z15test_all_kernelPfS_S_S_S_i:
[----:B------:R-:W-:Y:S01]  /*0000*/  LDC R1, c[0x0][0x37c] ;  /* 0x0000df00ff017b82 */ /* 0x000fe20000000800 */
[----:B------:R-:W0:Y:S07]  /*0010*/  S2R R3, SR_TID.X ;  /* 0x0000000000037919 */ /* 0x000e2e0000002100 */
[----:B------:R-:W0:Y:S01]  /*0020*/  S2UR UR5, SR_CTAID.X ;  /* 0x00000000000579c3 */ /* 0x000e220000002500 */
[----:B------:R-:W1:Y:S07]  /*0030*/  LDCU UR4, c[0x0][0x3a8] ;  /* 0x00007500ff0477ac */ /* 0x000e6e0008000800 */
[----:B------:R-:W0:Y:S01]  /*0040*/  LDC R4, c[0x0][0x360] ;  /* 0x0000d800ff047b82 */ /* 0x000e220000000800 */
[----:B-1----:R-:W-:Y:S01]  /*0050*/  UIADD3 UR12, UPT, UPT, UR4, -0x2, URZ ;  /* 0xfffffffe040c7890 */ /* 0x002fe2000fffe0ff */
[----:B0-----:R-:W-:-:S05]  /*0060*/  IMAD R3, R4, UR5, R3 ;  /* 0x0000000504037c24 */ /* 0x001fca000f8e0203 */
[----:B------:R-:W-:-:S13]  /*0070*/  ISETP.GE.AND P0, PT, R3, UR12, PT ;  /* 0x0000000c03007c0c */ /* 0x000fda000bf06270 */
[----:B------:R-:W-:Y:S05]  /*0080*/  @P0 EXIT ;  /* 0x000000000000094d */ /* 0x000fea0003800000 */
[----:B------:R-:W0:Y:S01]  /*0090*/  LDC.64 R10, c[0x0][0x398] ;  /* 0x0000e600ff0a7b82 */ /* 0x000e220000000a00 */
[----:B------:R-:W1:Y:S01]  /*00a0*/  LDCU UR5, c[0x0][0x370] ;  /* 0x00006e00ff0577ac */ /* 0x000e620008000800 */
[----:B------:R-:W-:Y:S01]  /*00b0*/  UISETP.GT.AND UP0, UPT, UR4, 0x1, UPT ;  /* 0x000000010400788c */ /* 0x000fe2000bf04270 */
[----:B------:R-:W2:Y:S05]  /*00c0*/  LDCU.64 UR14, c[0x0][0x358] ;  /* 0x00006b00ff0e77ac */ /* 0x000eaa0008000a00 */
[----:B------:R-:W3:Y:S08]  /*00d0*/  LDC.64 R8, c[0x0][0x380] ;  /* 0x0000e000ff087b82 */ /* 0x000ef00000000a00 */
[----:B------:R-:W4:Y:S01]  /*00e0*/  LDC.64 R6, c[0x0][0x390] ;  /* 0x0000e400ff067b82 */ /* 0x000f220000000a00 */
[----:B-1----:R-:W-:Y:S01]  /*00f0*/  IMAD R4, R4, UR5, RZ ;  /* 0x0000000504047c24 */ /* 0x002fe2000f8e02ff */
[----:B------:R-:W-:Y:S06]  /*0100*/  BRA.U UP0, `(.L_x_0) ;  /* 0x0000000100887547 */ /* 0x000fec000b800000 */
.L_x_3:
[----:B-1----:R-:W1:Y:S01]  /*0110*/  LDC.64 R16, c[0x0][0x3a0] ;  /* 0x0000e800ff107b82 */ /* 0x002e620000000a00 */
[----:B0-----:R-:W-:-:S04]  /*0120*/  IMAD.WIDE R12, R3, 0x4, R10 ;  /* 0x00000004030c7825 */ /* 0x001fc800078e020a */
[----:B---3--:R-:W-:Y:S02]  /*0130*/  IMAD.WIDE R14, R3, 0x4, R8 ;  /* 0x00000004030e7825 */ /* 0x008fe400078e0208 */
[----:B--2---:R-:W2:Y:S04]  /*0140*/  LDG.E R13, desc[UR14][R12.64+0x4] ;  /* 0x0000040e0c0d7981 */ /* 0x004ea8000c1e1900 */
[----:B------:R-:W2:Y:S04]  /*0150*/  LDG.E R0, desc[UR14][R14.64] ;  /* 0x0000000e0e007981 */ /* 0x000ea8000c1e1900 */
[----:B------:R-:W3:Y:S04]  /*0160*/  LDG.E R2, desc[UR14][R14.64+0x4] ;  /* 0x0000040e0e027981 */ /* 0x000ee8000c1e1900 */
[----:B-1----:R-:W5:Y:S01]  /*0170*/  LDG.E R16, desc[UR14][R16.64] ;  /* 0x0000000e10107981 */ /* 0x002f62000c1e1900 */
[----:B------:R-:W-:Y:S01]  /*0180*/  BSSY.RECONVERGENT B2, `(.L_x_1) ;  /* 0x0000016000027945 */ /* 0x000fe20003800200 */
[--C-:B--2---:R-:W-:Y:S01]  /*0190*/  FADD R5, R0, -R13.reuse ;  /* 0x8000000d00057221 */ /* 0x104fe20000000000 */
[----:B---3--:R-:W-:-:S04]  /*01a0*/  FADD R18, R2, -R13 ;  /* 0x8000000d02127221 */ /* 0x008fc80000000000 */
[----:B------:R-:W-:-:S04]  /*01b0*/  FMUL R21, R5, R18 ;  /* 0x0000001205157220 */ /* 0x000fc80000400000 */
[----:B------:R-:W0:Y:S01]  /*01c0*/  MUFU.RCP R19, R21 ;  /* 0x0000001500137308 */ /* 0x000e220000001000 */
[----:B-----5:R-:W-:-:S04]  /*01d0*/  FFMA R5, R13, 3, -R16 ;  /* 0x404000000d057823 */ /* 0x020fc80000000810 */
[----:B------:R-:W-:-:S04]  /*01e0*/  FADD R5, -R2, R5 ;  /* 0x0000000502057221 */ /* 0x000fc80000000100 */
[----:B------:R-:W-:-:S04]  /*01f0*/  FADD R5, -R0, R5 ;  /* 0x0000000500057221 */ /* 0x000fc80000000100 */
[----:B------:R-:W-:Y:S01]  /*0200*/  FADD R18, RZ, R5 ;  /* 0x00000005ff127221 */ /* 0x000fe20000000000 */
[-C--:B------:R-:W-:Y:S02]  /*0210*/  MOV R5, R3.reuse ;  /* 0x0000000300057202 */ /* 0x080fe40000000f00 */
[----:B------:R-:W-:Y:S01]  /*0220*/  IADD3 R3, PT, PT, R4, R3, RZ ;  /* 0x0000000304037210 */ /* 0x000fe20007ffe0ff */
[----:B------:R-:W1:Y:S01]  /*0230*/  FCHK P0, R18, R21 ;  /* 0x0000001512007302 */ /* 0x000e620000000000 */
[----:B0-----:R-:W-:Y:S02]  /*0240*/  FFMA R0, -R21, R19, 1 ;  /* 0x3f80000015007423 */ /* 0x001fe40000000113 */
[----:B------:R-:W-:Y:S02]  /*0250*/  ISETP.GE.AND P2, PT, R3, UR12, PT ;  /* 0x0000000c03007c0c */ /* 0x000fe4000bf46270 */
[----:B------:R-:W-:-:S04]  /*0260*/  FFMA R19, R19, R0, R19 ;  /* 0x0000000013137223 */ /* 0x000fc80000000013 */
[----:B------:R-:W-:-:S04]  /*0270*/  FFMA R0, R18, R19, RZ ;  /* 0x0000001312007223 */ /* 0x000fc800000000ff */
[----:B------:R-:W-:-:S04]  /*0280*/  FFMA R2, -R21, R0, R18 ;  /* 0x0000000015027223 */ /* 0x000fc80000000112 */
[----:B------:R-:W-:Y:S01]  /*0290*/  FFMA R0, R19, R2, R0 ;  /* 0x0000000213007223 */ /* 0x000fe20000000000 */
[----:B-1----:R-:W-:Y:S06]  /*02a0*/  @!P0 BRA `(.L_x_2) ;  /* 0x00000000000c8947 */ /* 0x002fec0003800000 */
[----:B------:R-:W-:Y:S02]  /*02b0*/  MOV R0, R21 ;  /* 0x0000001500007202 */ /* 0x000fe40000000f00 */
[----:B------:R-:W-:-:S07]  /*02c0*/  MOV R2, 0x2e0 ;  /* 0x000002e000027802 */ /* 0x000fce0000000f00 */
[----:B----4-:R-:W-:Y:S05]  /*02d0*/  CALL.REL.NOINC `($__internal_0_$__cuda_sm3x_div_rn_noftz_f32_slowpath) ;  /* 0x0000001c00007944 */ /* 0x010fea0003c00000 */
.L_x_2:
[----:B------:R-:W-:Y:S05]  /*02e0*/  BSYNC.RECONVERGENT B2 ;  /* 0x0000000000027941 */ /* 0x000fea0003800200 */
.L_x_1:
[----:B----4-:R-:W-:-:S05]  /*02f0*/  IMAD.WIDE R12, R5, 0x4, R6 ;  /* 0x00000004050c7825 */ /* 0x010fca00078e0206 */
[----:B------:R1:W-:Y:S01]  /*0300*/  STG.E desc[UR14][R12.64+0x4], R0 ;  /* 0x000004000c007986 */ /* 0x0003e2000c10190e */
[----:B------:R-:W-:Y:S05]  /*0310*/  @!P2 BRA `(.L_x_3) ;  /* 0xfffffffc007ca947 */ /* 0x000fea000383ffff */
[----:B------:R-:W-:Y:S05]  /*0320*/  EXIT ;  /* 0x000000000000794d */ /* 0x000fea0003800000 */
.L_x_0:
[----:B------:R-:W-:Y:S02]  /*0330*/  UIADD3 UR6, UPT, UPT, UR4, -0x1, URZ ;  /* 0xffffffff04067890 */ /* 0x000fe4000fffe0ff */
[----:B------:R-:W-:-:S04]  /*0340*/  UIADD3 UR4, UPT, UPT, UR4, 0x7, URZ ;  /* 0x0000000704047890 */ /* 0x000fc8000fffe0ff */
[----:B------:R-:W-:Y:S01]  /*0350*/  MOV R5, UR6 ;  /* 0x0000000600057c02 */ /* 0x000fe20008000f00 */
[----:B------:R-:W-:-:S03]  /*0360*/  ULOP3.LUT UR5, UR4, 0x7, URZ, 0xc0, !UPT ;  /* 0x0000000704057892 */ /* 0x000fc6000f8ec0ff */
[----:B----4-:R-:W-:Y:S01]  /*0370*/  LOP3.LUT R6, R5, 0xfffffff8, RZ, 0xc0, !PT ;  /* 0xfffffff805067812 */ /* 0x010fe200078ec0ff */
[----:B------:R-:W-:-:S03]  /*0380*/  UIADD3 UR5, UPT, UPT, UR5, -0x1, URZ ;  /* 0xffffffff05057890 */ /* 0x000fc6000fffe0ff */
[----:B------:R-:W-:-:S09]  /*0390*/  IADD3 R7, PT, PT, -R6, RZ, RZ ;  /* 0x000000ff06077210 */ /* 0x000fd20007ffe1ff */
.L_x_42:
[----:B------:R-:W1:Y:S08]  /*03a0*/  LDC.64 R12, c[0x0][0x398] ;  /* 0x0000e600ff0c7b82 */ /* 0x000e700000000a00 */
[----:B------:R-:W4:Y:S01]  /*03b0*/  LDC.64 R14, c[0x0][0x380] ;  /* 0x0000e000ff0e7b82 */ /* 0x000f220000000a00 */
[----:B-1----:R-:W-:-:S05]  /*03c0*/  IMAD.WIDE R12, R3, 0x4, R12 ;  /* 0x00000004030c7825 */ /* 0x002fca00078e020c */
[----:B--23--:R1:W5:Y:S01]  /*03d0*/  LDG.E R8, desc[UR14][R12.64+0x4] ;  /* 0x0000040e0c087981 */ /* 0x00c362000c1e1900 */
[----:B----4-:R-:W-:-:S05]  /*03e0*/  IMAD.WIDE R14, R3, 0x4, R14 ;  /* 0x00000004030e7825 */ /* 0x010fca00078e020e */
[----:B------:R1:W5:Y:S04]  /*03f0*/  LDG.E R9, desc[UR14][R14.64+0x4] ;  /* 0x0000040e0e097981 */ /* 0x000368000c1e1900 */
[----:B0-----:R1:W5:Y:S01]  /*0400*/  LDG.E R11, desc[UR14][R14.64] ;  /* 0x0000000e0e0b7981 */ /* 0x001362000c1e1900 */
[----:B------:R-:W-:Y:S01]  /*0410*/  UISETP.GE.U32.AND UP0, UPT, UR12, 0x7, UPT ;  /* 0x000000070c00788c */ /* 0x000fe2000bf06070 */
[----:B------:R-:W-:Y:S01]  /*0420*/  HFMA2 R10, -RZ, RZ, 0, 0 ;  /* 0x00000000ff0a7431 */ /* 0x000fe200000001ff */
[----:B------:R-:W-:-:S07]  /*0430*/  MOV R22, RZ ;  /* 0x000000ff00167202 */ /* 0x000fce0000000f00 */
[----:B-1----:R-:W-:Y:S05]  /*0440*/  BRA.U !UP0, `(.L_x_4) ;  /* 0x0000000d08307547 */ /* 0x002fea000b800000 */
[----:B------:R-:W0:Y:S01]  /*0450*/  LDCU.128 UR8, c[0x0][0x380] ;  /* 0x00007000ff0877ac */ /* 0x000e220008000c00 */
[----:B------:R-:W-:Y:S02]  /*0460*/  MOV R10, RZ ;  /* 0x000000ff000a7202 */ /* 0x000fe40000000f00 */
[----:B------:R-:W-:Y:S01]  /*0470*/  MOV R22, R7 ;  /* 0x0000000700167202 */ /* 0x000fe20000000f00 */
[----:B0-----:R-:W-:Y:S02]  /*0480*/  UIADD3 UR8, UP0, UPT, UR8, 0x10, URZ ;  /* 0x0000001008087890 */ /* 0x001fe4000ff1e0ff */
[----:B------:R-:W-:Y:S02]  /*0490*/  UIADD3 UR6, UP1, UPT, UR10, 0x10, URZ ;  /* 0x000000100a067890 */ /* 0x000fe4000ff3e0ff */
[----:B------:R-:W-:Y:S02]  /*04a0*/  UIADD3.X UR9, UPT, UPT, URZ, UR9, URZ, UP0, !UPT ;  /* 0x00000009ff097290 */ /* 0x000fe400087fe4ff */
[----:B------:R-:W-:Y:S01]  /*04b0*/  UIADD3.X UR7, UPT, UPT, URZ, UR11, URZ, UP1, !UPT ;  /* 0x0000000bff077290 */ /* 0x000fe20008ffe4ff */
[----:B------:R-:W-:-:S02]  /*04c0*/  MOV R14, UR8 ;  /* 0x00000008000e7c02 */ /* 0x000fc40008000f00 */
[----:B------:R-:W-:Y:S02]  /*04d0*/  MOV R12, UR6 ;  /* 0x00000006000c7c02 */ /* 0x000fe40008000f00 */
[----:B------:R-:W-:Y:S02]  /*04e0*/  MOV R15, UR9 ;  /* 0x00000009000f7c02 */ /* 0x000fe40008000f00 */
[----:B------:R-:W-:-:S07]  /*04f0*/  MOV R13, UR7 ;  /* 0x00000007000d7c02 */ /* 0x000fce0008000f00 */
.L_x_21:
[----:B------:R-:W2:Y:S04]  /*0500*/  LDG.E R0, desc[UR14][R14.64+-0x10] ;  /* 0xfffff00e0e007981 */ /* 0x000ea8000c1e1900 */
[----:B------:R-:W3:Y:S01]  /*0510*/  LDG.E R2, desc[UR14][R12.64+-0x10] ;  /* 0xfffff00e0c027981 */ /* 0x000ee2000c1e1900 */
[----:B------:R-:W-:Y:S01]  /*0520*/  IADD3 R22, PT, PT, R22, 0x8, RZ ;  /* 0x0000000816167810 */ /* 0x000fe20007ffe0ff */
[----:B------:R-:W-:Y:S03]  /*0530*/  BSSY.RECONVERGENT B2, `(.L_x_5) ;  /* 0x0000015000027945 */ /* 0x000fe60003800200 */
[----:B------:R-:W-:Y:S01]  /*0540*/  ISETP.NE.AND P2, PT, R22, RZ, PT ;  /* 0x000000ff1600720c */ /* 0x000fe20003f45270 */
[--C-:B--2--5:R-:W-:Y:S01]  /*0550*/  FADD R16, -R8, R0.reuse ;  /* 0x0000000008107221 */ /* 0x124fe20000000100 */
[----:B------:R-:W-:-:S03]  /*0560*/  FADD R19, -R9, R0 ;  /* 0x0000000009137221 */ /* 0x000fc60000000100 */
[----:B------:R-:W-:-:S04]  /*0570*/  FMUL R17, R16, R16 ;  /* 0x0000001010117220 */ /* 0x000fc80000400000 */
[----:B------:R-:W-:Y:S01]  /*0580*/  FMUL R21, R16, R17 ;  /* 0x0000001110157220 */ /* 0x000fe20000400000 */
[----:B------:R-:W-:-:S03]  /*0590*/  FADD R17, -R11, R0 ;  /* 0x000000000b117221 */ /* 0x000fc60000000100 */
[----:B------:R-:W0:Y:S01]  /*05a0*/  MUFU.RCP R16, R21 ;  /* 0x0000001500107308 */ /* 0x000e220000001000 */
[----:B---3--:R-:W-:-:S04]  /*05b0*/  FMUL R2, R2, R17 ;  /* 0x0000001102027220 */ /* 0x008fc80000400000 */
[----:B------:R-:W-:-:S04]  /*05c0*/  FMUL R18, R2, R19 ;  /* 0x0000001302127220 */ /* 0x000fc80000400000 */
[----:B------:R-:W1:Y:S01]  /*05d0*/  FCHK P0, R18, R21 ;  /* 0x0000001512007302 */ /* 0x000e620000000000 */
[----:B0-----:R-:W-:-:S04]  /*05e0*/  FFMA R17, -R21, R16, 1 ;  /* 0x3f80000015117423 */ /* 0x001fc80000000110 */
[----:B------:R-:W-:-:S04]  /*05f0*/  FFMA R17, R16, R17, R16 ;  /* 0x0000001110117223 */ /* 0x000fc80000000010 */
[----:B------:R-:W-:-:S04]  /*0600*/  FFMA R0, R18, R17, RZ ;  /* 0x0000001112007223 */ /* 0x000fc800000000ff */
[----:B------:R-:W-:-:S04]  /*0610*/  FFMA R2, -R21, R0, R18 ;  /* 0x0000000015027223 */ /* 0x000fc80000000112 */
[----:B------:R-:W-:Y:S01]  /*0620*/  FFMA R17, R17, R2, R0 ;  /* 0x0000000211117223 */ /* 0x000fe20000000000 */
[----:B-1----:R-:W-:Y:S06]  /*0630*/  @!P0 BRA `(.L_x_6) ;  /* 0x0000000000108947 */ /* 0x002fec0003800000 */
[----:B------:R-:W-:Y:S02]  /*0640*/  MOV R0, R21 ;  /* 0x0000001500007202 */ /* 0x000fe40000000f00 */
[----:B------:R-:W-:-:S07]  /*0650*/  MOV R2, 0x670 ;  /* 0x0000067000027802 */ /* 0x000fce0000000f00 */
[----:B------:R-:W-:Y:S05]  /*0660*/  CALL.REL.NOINC `($__internal_0_$__cuda_sm3x_div_rn_noftz_f32_slowpath) ;  /* 0x00000018001c7944 */ /* 0x000fea0003c00000 */
[----:B------:R-:W-:-:S07]  /*0670*/  MOV R17, R0 ;  /* 0x0000000000117202 */ /* 0x000fce0000000f00 */
.L_x_6:
[----:B------:R-:W-:Y:S05]  /*0680*/  BSYNC.RECONVERGENT B2 ;  /* 0x0000000000027941 */ /* 0x000fea0003800200 */
.L_x_5:
[----:B------:R-:W2:Y:S04]  /*0690*/  LDG.E R2, desc[UR14][R14.64+-0xc] ;  /* 0xfffff40e0e027981 */ /* 0x000ea8000c1e1900 */
[----:B------:R-:W3:Y:S01]  /*06a0*/  LDG.E R16, desc[UR14][R12.64+-0xc] ;  /* 0xfffff40e0c107981 */ /* 0x000ee2000c1e1900 */
[----:B------:R-:W-:Y:S01]  /*06b0*/  BSSY.RECONVERGENT B2, `(.L_x_7) ;  /* 0x0000014000027945 */ /* 0x000fe20003800200 */
[----:B------:R-:W-:Y:S01]  /*06c0*/  FADD R10, R17, R10 ;  /* 0x0000000a110a7221 */ /* 0x000fe20000000000 */
[--C-:B--2---:R-:W-:Y:S01]  /*06d0*/  FADD R0, -R8, R2.reuse ;  /* 0x0000000208007221 */ /* 0x104fe20000000100 */
        /* <DEDUP_REMOVED lines=14> */
[----:B------:R-:W-:-:S07]  /*07c0*/  MOV R2, 0x7e0 ;  /* 0x000007e000027802 */ /* 0x000fce0000000f00 */
[----:B------:R-:W-:Y:S05]  /*07d0*/  CALL.REL.NOINC `($__internal_0_$__cuda_sm3x_div_rn_noftz_f32_slowpath) ;  /* 0x0000001400c07944 */ /* 0x000fea0003c00000 */
[----:B------:R-:W-:-:S07]  /*07e0*/  MOV R17, R0 ;  /* 0x0000000000117202 */ /* 0x000fce0000000f00 */
.L_x_8:
[----:B------:R-:W-:Y:S05]  /*07f0*/  BSYNC.RECONVERGENT B2 ;  /* 0x0000000000027941 */ /* 0x000fea0003800200 */
.L_x_7:
        /* <DEDUP_REMOVED lines=22> */
.L_x_10:
[----:B------:R-:W-:Y:S05]  /*0960*/  BSYNC.RECONVERGENT B2 ;  /* 0x0000000000027941 */ /* 0x000fea0003800200 */
.L_x_9:
        /* <DEDUP_REMOVED lines=22> */
.L_x_12:
[----:B------:R-:W-:Y:S05]  /*0ad0*/  BSYNC.RECONVERGENT B2 ;  /* 0x0000000000027941 */ /* 0x000fea0003800200 */
.L_x_11:
        /* <DEDUP_REMOVED lines=22> */
.L_x_14:
[----:B------:R-:W-:Y:S05]  /*0c40*/  BSYNC.RECONVERGENT B2 ;  /* 0x0000000000027941 */ /* 0x000fea0003800200 */
.L_x_13:
        /* <DEDUP_REMOVED lines=22> */
.L_x_16:
[----:B------:R-:W-:Y:S05]  /*0db0*/  BSYNC.RECONVERGENT B2 ;  /* 0x0000000000027941 */ /* 0x000fea0003800200 */
.L_x_15:
        /* <DEDUP_REMOVED lines=22> */
.L_x_18:
[----:B------:R-:W-:Y:S05]  /*0f20*/  BSYNC.RECONVERGENT B2 ;  /* 0x0000000000027941 */ /* 0x000fea0003800200 */
.L_x_17:
        /* <DEDUP_REMOVED lines=22> */
.L_x_20:
[----:B------:R-:W-:Y:S05]  /*1090*/  BSYNC.RECONVERGENT B2 ;  /* 0x0000000000027941 */ /* 0x000fea0003800200 */
.L_x_19:
[----:B------:R-:W-:Y:S01]  /*10a0*/  IADD3 R14, P0, PT, R14, 0x20, RZ ;  /* 0x000000200e0e7810 */ /* 0x000fe20007f1e0ff */
[----:B------:R-:W-:Y:S01]  /*10b0*/  FADD R10, R10, R23 ;  /* 0x000000170a0a7221 */ /* 0x000fe20000000000 */
[----:B------:R-:W-:Y:S02]  /*10c0*/  IADD3 R12, P1, PT, R12, 0x20, RZ ;  /* 0x000000200c0c7810 */ /* 0x000fe40007f3e0ff */
[----:B------:R-:W-:Y:S02]  /*10d0*/  IADD3.X R15, PT, PT, RZ, R15, RZ, P0, !PT ;  /* 0x0000000fff0f7210 */ /* 0x000fe400007fe4ff */
[----:B------:R-:W-:Y:S01]  /*10e0*/  IADD3.X R13, PT, PT, RZ, R13, RZ, P1, !PT ;  /* 0x0000000dff0d7210 */ /* 0x000fe20000ffe4ff */
[----:B------:R-:W-:Y:S08]  /*10f0*/  @P2 BRA `(.L_x_21) ;  /* 0xfffffff400002947 */ /* 0x000ff0000383ffff */
[----:B------:R-:W-:-:S07]  /*1100*/  MOV R22, R6 ;  /* 0x0000000600167202 */ /* 0x000fce0000000f00 */
.L_x_4:
[----:B------:R-:W-:Y:S01]  /*1110*/  LOP3.LUT P0, RZ, R5, 0x7, RZ, 0xc0, !PT ;  /* 0x0000000705ff7812 */ /* 0x000fe2000780c0ff */
[----:B------:R-:W-:-:S12]  /*1120*/  BSSY.RECONVERGENT B2, `(.L_x_22) ;  /* 0x00000be000027945 */ /* 0x000fd80003800200 */
[----:B------:R-:W-:Y:S05]  /*1130*/  @!P0 BRA `(.L_x_23) ;  /* 0x0000000800f08947 */ /* 0x000fea0003800000 */
[----:B------:R-:W-:-:S09]  /*1140*/  UISETP.GE.U32.AND UP0, UPT, UR5, 0x3, UPT ;  /* 0x000000030500788c */ /* 0x000fd2000bf06070 */
[----:B------:R-:W-:Y:S05]  /*1150*/  BRA.U !UP0, `(.L_x_24) ;  /* 0x0000000508887547 */ /* 0x000fea000b800000 */
[----:B------:R-:W0:Y:S08]  /*1160*/  LDC.64 R14, c[0x0][0x380] ;  /* 0x0000e000ff0e7b82 */ /* 0x000e300000000a00 */
[----:B------:R-:W1:Y:S01]  /*1170*/  LDC.64 R12, c[0x0][0x388] ;  /* 0x0000e200ff0c7b82 */ /* 0x000e620000000a00 */
[----:B0-----:R-:W-:-:S05]  /*1180*/  IMAD.WIDE.U32 R14, R22, 0x4, R14 ;  /* 0x00000004160e7825 */ /* 0x001fca00078e000e */
[----:B------:R-:W2:Y:S01]  /*1190*/  LDG.E R0, desc[UR14][R14.64] ;  /* 0x0000000e0e007981 */ /* 0x000ea2000c1e1900 */
[----:B-1----:R-:W-:-:S05]  /*11a0*/  IMAD.WIDE.U32 R12, R22, 0x4, R12 ;  /* 0x00000004160c7825 */ /* 0x002fca00078e000c */
[----:B------:R-:W3:Y:S01]  /*11b0*/  LDG.E R2, desc[UR14][R12.64] ;  /* 0x0000000e0c027981 */ /* 0x000ee2000c1e1900 */
[----:B------:R-:W-:Y:S01]  /*11c0*/  BSSY.RECONVERGENT B3, `(.L_x_25) ;  /* 0x0000014000037945 */ /* 0x000fe20003800200 */
        /* <DEDUP_REMOVED lines=19> */
.L_x_26:
[----:B------:R-:W-:Y:S05]  /*1300*/  BSYNC.RECONVERGENT B3 ;  /* 0x0000000000037941 */ /* 0x000fea0003800200 */
.L_x_25:
        /* <DEDUP_REMOVED lines=22> */
.L_x_28:
[----:B------:R-:W-:Y:S05]  /*1470*/  BSYNC.RECONVERGENT B3 ;  /* 0x0000000000037941 */ /* 0x000fea0003800200 */
.L_x_27:
        /* <DEDUP_REMOVED lines=22> */
.L_x_30:
[----:B------:R-:W-:Y:S05]  /*15e0*/  BSYNC.RECONVERGENT B3 ;  /* 0x0000000000037941 */ /* 0x000fea0003800200 */
.L_x_29:
        /* <DEDUP_REMOVED lines=22> */
.L_x_32:
[----:B------:R-:W-:Y:S05]  /*1750*/  BSYNC.RECONVERGENT B3 ;  /* 0x0000000000037941 */ /* 0x000fea0003800200 */
.L_x_31:
[----:B------:R-:W-:Y:S01]  /*1760*/  FADD R10, R10, R0 ;  /* 0x000000000a0a7221 */ /* 0x000fe20000000000 */
[----:B------:R-:W-:-:S07]  /*1770*/  IADD3 R22, PT, PT, R22, 0x4, RZ ;  /* 0x0000000416167810 */ /* 0x000fce0007ffe0ff */
.L_x_24:
[----:B------:R-:W-:-:S09]  /*1780*/  ULOP3.LUT UP0, URZ, UR4, 0x3, URZ, 0xc0, !UPT ;  /* 0x0000000304ff7892 */ /* 0x000fd2000f80c0ff */
[----:B------:R-:W-:Y:S05]  /*1790*/  BRA.U !UP0, `(.L_x_23) ;  /* 0x0000000508587547 */ /* 0x000fea000b800000 */
[----:B------:R-:W0:Y:S02]  /*17a0*/  LDCU UR6, c[0x0][0x3a8] ;  /* 0x00007500ff0677ac */ /* 0x000e240008000800 */
[----:B0-----:R-:W-:-:S06]  /*17b0*/  UIADD3 UR6, UPT, UPT, UR6, -0x1, URZ ;  /* 0xffffffff06067890 */ /* 0x001fcc000fffe0ff */
[----:B------:R-:W-:-:S04]  /*17c0*/  MOV R5, UR6 ;  /* 0x0000000600057c02 */ /* 0x000fc80008000f00 */
[----:B------:R-:W-:-:S04]  /*17d0*/  LOP3.LUT R0, R5, 0x3, RZ, 0xc0, !PT ;  /* 0x0000000305007812 */ /* 0x000fc800078ec0ff */
[----:B------:R-:W-:-:S13]  /*17e0*/  ISETP.NE.AND P0, PT, R0, 0x1, PT ;  /* 0x000000010000780c */ /* 0x000fda0003f05270 */
[----:B------:R-:W-:Y:S05]  /*17f0*/  @!P0 BRA `(.L_x_33) ;  /* 0x0000000000cc8947 */ /* 0x000fea0003800000 */
        /* <DEDUP_REMOVED lines=25> */
.L_x_35:
[----:B------:R-:W-:Y:S05]  /*1990*/  BSYNC.RECONVERGENT B3 ;  /* 0x0000000000037941 */ /* 0x000fea0003800200 */
.L_x_34:
        /* <DEDUP_REMOVED lines=22> */
.L_x_37:
[----:B------:R-:W-:Y:S05]  /*1b00*/  BSYNC.RECONVERGENT B3 ;  /* 0x0000000000037941 */ /* 0x000fea0003800200 */
.L_x_36:
[----:B------:R-:W-:Y:S01]  /*1b10*/  FADD R10, R10, R0 ;  /* 0x000000000a0a7221 */ /* 0x000fe20000000000 */
[----:B------:R-:W-:-:S07]  /*1b20*/  IADD3 R22, PT, PT, R22, 0x2, RZ ;  /* 0x0000000216167810 */ /* 0x000fce0007ffe0ff */
.L_x_33:
[----:B------:R-:W-:-:S13]  /*1b30*/  LOP3.LUT P0, RZ, R5, 0x1, RZ, 0xc0, !PT ;  /* 0x0000000105ff7812 */ /* 0x000fda000780c0ff */
[----:B------:R-:W-:Y:S05]  /*1b40*/  @!P0 BRA `(.L_x_23) ;  /* 0x00000000006c8947 */ /* 0x000fea0003800000 */
[----:B------:R-:W0:Y:S08]  /*1b50*/  LDC.64 R12, c[0x0][0x380] ;  /* 0x0000e000ff0c7b82 */ /* 0x000e300000000a00 */
[----:B------:R-:W1:Y:S01]  /*1b60*/  LDC.64 R14, c[0x0][0x388] ;  /* 0x0000e200ff0e7b82 */ /* 0x000e620000000a00 */
[----:B0-----:R-:W-:-:S06]  /*1b70*/  IMAD.WIDE.U32 R12, R22, 0x4, R12 ;  /* 0x00000004160c7825 */ /* 0x001fcc00078e000c */
[----:B------:R-:W2:Y:S01]  /*1b80*/  LDG.E R12, desc[UR14][R12.64] ;  /* 0x0000000e0c0c7981 */ /* 0x000ea2000c1e1900 */
[----:B-1----:R-:W-:-:S06]  /*1b90*/  IMAD.WIDE.U32 R14, R22, 0x4, R14 ;  /* 0x00000004160e7825 */ /* 0x002fcc00078e000e */
        /* <DEDUP_REMOVED lines=20> */
.L_x_39:
[----:B------:R-:W-:Y:S05]  /*1ce0*/  BSYNC.RECONVERGENT B3 ;  /* 0x0000000000037941 */ /* 0x000fea0003800200 */
.L_x_38:
[----:B------:R-:W-:-:S07]  /*1cf0*/  FADD R10, R10, R0 ;  /* 0x000000000a0a7221 */ /* 0x000fce0000000000 */
.L_x_23:
[----:B------:R-:W-:Y:S05]  /*1d00*/  BSYNC.RECONVERGENT B2 ;  /* 0x0000000000027941 */ /* 0x000fea0003800200 */
.L_x_22:
[----:B------:R-:W0:Y:S02]  /*1d10*/  LDC.64 R12, c[0x0][0x3a0] ;  /* 0x0000e800ff0c7b82 */ /* 0x000e240000000a00 */
[----:B0-----:R-:W2:Y:S01]  /*1d20*/  LDG.E R13, desc[UR14][R12.64] ;  /* 0x0000000e0c0d7981 */ /* 0x001ea2000c1e1900 */
[C---:B-----5:R-:W-:Y:S01]  /*1d30*/  FADD R0, -R8.reuse, R11 ;  /* 0x0000000b08007221 */ /* 0x060fe20000000100 */
[----:B------:R-:W-:Y:S01]  /*1d40*/  FADD R15, -R8, R9 ;  /* 0x00000009080f7221 */ /* 0x000fe20000000100 */
[----:B------:R-:W-:Y:S03]  /*1d50*/  BSSY.RECONVERGENT B2, `(.L_x_40) ;  /* 0x0000011000027945 */ /* 0x000fe60003800200 */
[----:B------:R-:W-:-:S04]  /*1d60*/  FMUL R15, R0, R15 ;  /* 0x0000000f000f7220 */ /* 0x000fc80000400000 */
[----:B------:R-:W0:Y:S01]  /*1d70*/  MUFU.RCP R0, R15 ;  /* 0x0000000f00007308 */ /* 0x000e220000001000 */
[----:B--2---:R-:W-:-:S04]  /*1d80*/  FFMA R8, R8, 3, -R13 ;  /* 0x4040000008087823 */ /* 0x004fc8000000080d */
[----:B------:R-:W-:Y:S01]  /*1d90*/  FADD R8, -R9, R8 ;  /* 0x0000000809087221 */ /* 0x000fe20000000100 */
[----:B0-----:R-:W-:-:S03]  /*1da0*/  FFMA R9, -R15, R0, 1 ;  /* 0x3f8000000f097423 */ /* 0x001fc60000000100 */
[----:B------:R-:W-:Y:S01]  /*1db0*/  FADD R11, -R11, R8 ;  /* 0x000000080b0b7221 */ /* 0x000fe20000000100 */
[----:B------:R-:W-:-:S03]  /*1dc0*/  FFMA R9, R0, R9, R0 ;  /* 0x0000000900097223 */ /* 0x000fc60000000000 */
[----:B------:R-:W-:-:S04]  /*1dd0*/  FADD R18, R11, R10 ;  /* 0x0000000a0b127221 */ /* 0x000fc80000000000 */
[----:B------:R-:W0:Y:S01]  /*1de0*/  FCHK P0, R18, R15 ;  /* 0x0000000f12007302 */ /* 0x000e220000000000 */
[----:B------:R-:W-:-:S04]  /*1df0*/  FFMA R0, R18, R9, RZ ;  /* 0x0000000912007223 */ /* 0x000fc800000000ff */
[----:B------:R-:W-:-:S04]  /*1e00*/  FFMA R2, -R15, R0, R18 ;  /* 0x000000000f027223 */ /* 0x000fc80000000112 */
[----:B------:R-:W-:Y:S01]  /*1e10*/  FFMA R0, R9, R2, R0 ;  /* 0x0000000209007223 */ /* 0x000fe20000000000 */
[----:B0-----:R-:W-:Y:S06]  /*1e20*/  @!P0 BRA `(.L_x_41) ;  /* 0x00000000000c8947 */ /* 0x001fec0003800000 */
[----:B------:R-:W-:Y:S02]  /*1e30*/  MOV R0, R15 ;  /* 0x0000000f00007202 */ /* 0x000fe40000000f00 */
[----:B------:R-:W-:-:S07]  /*1e40*/  MOV R2, 0x1e60 ;  /* 0x00001e6000027802 */ /* 0x000fce0000000f00 */
[----:B------:R-:W-:Y:S05]  /*1e50*/  CALL.REL.NOINC `($__internal_0_$__cuda_sm3x_div_rn_noftz_f32_slowpath) ;  /* 0x0000000000207944 */ /* 0x000fea0003c00000 */
.L_x_41:
[----:B------:R-:W-:Y:S05]  /*1e60*/  BSYNC.RECONVERGENT B2 ;  /* 0x0000000000027941 */ /* 0x000fea0003800200 */
.L_x_40:
[----:B------:R-:W0:Y:S02]  /*1e70*/  LDC.64 R8, c[0x0][0x390] ;  /* 0x0000e400ff087b82 */ /* 0x000e240000000a00 */
[----:B0-----:R-:W-:Y:S01]  /*1e80*/  IMAD.WIDE R8, R3, 0x4, R8 ;  /* 0x0000000403087825 */ /* 0x001fe200078e0208 */
[----:B------:R-:W-:-:S04]  /*1e90*/  IADD3 R3, PT, PT, R4, R3, RZ ;  /* 0x0000000304037210 */ /* 0x000fc80007ffe0ff */
[----:B------:R1:W-:Y:S01]  /*1ea0*/  STG.E desc[UR14][R8.64+0x4], R0 ;  /* 0x0000040008007986 */ /* 0x0003e2000c10190e */
[----:B------:R-:W-:-:S13]  /*1eb0*/  ISETP.GE.AND P0, PT, R3, UR12, PT ;  /* 0x0000000c03007c0c */ /* 0x000fda000bf06270 */
[----:B-1----:R-:W-:Y:S05]  /*1ec0*/  @!P0 BRA `(.L_x_42) ;  /* 0xffffffe400348947 */ /* 0x002fea000383ffff */
[----:B------:R-:W-:Y:S05]  /*1ed0*/  EXIT ;  /* 0x000000000000794d */ /* 0x000fea0003800000 */
        .weak           $__internal_0_$__cuda_sm3x_div_rn_noftz_f32_slowpath
        .type           $__internal_0_$__cuda_sm3x_div_rn_noftz_f32_slowpath,@function
        .size           $__internal_0_$__cuda_sm3x_div_rn_noftz_f32_slowpath,(.L_x_57 - $__internal_0_$__cuda_sm3x_div_rn_noftz_f32_slowpath)
$__internal_0_$__cuda_sm3x_div_rn_noftz_f32_slowpath:
[----:B------:R-:W-:Y:S01]  /*1ee0*/  SHF.R.U32.HI R16, RZ, 0x17, R0 ;  /* 0x00000017ff107819 */ /* 0x000fe20000011600 */
[----:B------:R-:W-:Y:S01]  /*1ef0*/  BSSY.RECONVERGENT B0, `(.L_x_43) ;  /* 0x0000064000007945 */ /* 0x000fe20003800200 */
[----:B------:R-:W-:Y:S02]  /*1f00*/  SHF.R.U32.HI R19, RZ, 0x17, R18 ;  /* 0x00000017ff137819 */ /* 0x000fe40000011612 */
[----:B------:R-:W-:Y:S02]  /*1f10*/  LOP3.LUT R16, R16, 0xff, RZ, 0xc0, !PT ;  /* 0x000000ff10107812 */ /* 0x000fe400078ec0ff */
[----:B------:R-:W-:Y:S02]  /*1f20*/  LOP3.LUT R19, R19, 0xff, RZ, 0xc0, !PT ;  /* 0x000000ff13137812 */ /* 0x000fe400078ec0ff */
[----:B------:R-:W-:Y:S02]  /*1f30*/  IADD3 R17, PT, PT, R16, -0x1, RZ ;  /* 0xffffffff10117810 */ /* 0x000fe40007ffe0ff */
[----:B------:R-:W-:-:S02]  /*1f40*/  IADD3 R20, PT, PT, R19, -0x1, RZ ;  /* 0xffffffff13147810 */ /* 0x000fc40007ffe0ff */
[----:B------:R-:W-:-:S04]  /*1f50*/  ISETP.GT.U32.AND P0, PT, R17, 0xfd, PT ;  /* 0x000000fd1100780c */ /* 0x000fc80003f04070 */
[----:B------:R-:W-:-:S13]  /*1f60*/  ISETP.GT.U32.OR P0, PT, R20, 0xfd, P0 ;  /* 0x000000fd1400780c */ /* 0x000fda0000704470 */
[----:B------:R-:W-:Y:S01]  /*1f70*/  @!P0 MOV R17, RZ ;  /* 0x000000ff00118202 */ /* 0x000fe20000000f00 */
[----:B------:R-:W-:Y:S06]  /*1f80*/  @!P0 BRA `(.L_x_44) ;  /* 0x0000000000648947 */ /* 0x000fec0003800000 */
[----:B------:R-:W-:Y:S02]  /*1f90*/  FSETP.GTU.FTZ.AND P0, PT, |R18|, +INF , PT ;  /* 0x7f8000001200780b */ /* 0x000fe40003f1c200 */
[----:B------:R-:W-:-:S04]  /*1fa0*/  FSETP.GTU.FTZ.AND P1, PT, |R0|, +INF , PT ;  /* 0x7f8000000000780b */ /* 0x000fc80003f3c200 */
[----:B------:R-:W-:-:S13]  /*1fb0*/  PLOP3.LUT P0, PT, P0, P1, PT, 0xf8, 0x8f ;  /* 0x00000000008f781c */ /* 0x000fda0000703f70 */
[----:B------:R-:W-:Y:S05]  /*1fc0*/  @P0 BRA `(.L_x_45) ;  /* 0x0000000400540947 */ /* 0x000fea0003800000 */
[----:B------:R-:W-:-:S13]  /*1fd0*/  LOP3.LUT P0, RZ, R0, 0x7fffffff, R18, 0xc8, !PT ;  /* 0x7fffffff00ff7812 */ /* 0x000fda000780c812 */
[----:B------:R-:W-:Y:S05]  /*1fe0*/  @!P0 BRA `(.L_x_46) ;  /* 0x0000000400448947 */ /* 0x000fea0003800000 */
[----:B------:R-:W-:Y:S02]  /*1ff0*/  FSETP.NEU.FTZ.AND P3, PT, |R18|, +INF , PT ;  /* 0x7f8000001200780b */ /* 0x000fe40003f7d200 */
[----:B------:R-:W-:Y:S02]  /*2000*/  FSETP.NEU.FTZ.AND P1, PT, |R0|, +INF , PT ;  /* 0x7f8000000000780b */ /* 0x000fe40003f3d200 */
[----:B------:R-:W-:-:S11]  /*2010*/  FSETP.NEU.FTZ.AND P0, PT, |R18|, +INF , PT ;  /* 0x7f8000001200780b */ /* 0x000fd60003f1d200 */
[----:B------:R-:W-:Y:S05]  /*2020*/  @!P1 BRA !P3, `(.L_x_46) ;  /* 0x0000000400349947 */ /* 0x000fea0005800000 */
[----:B------:R-:W-:-:S04]  /*2030*/  LOP3.LUT P3, RZ, R18, 0x7fffffff, RZ, 0xc0, !PT ;  /* 0x7fffffff12ff7812 */ /* 0x000fc8000786c0ff */
[----:B------:R-:W-:-:S13]  /*2040*/  PLOP3.LUT P1, PT, P1, P3, PT, 0x2f, 0xf2 ;  /* 0x0000000000f2781c */ /* 0x000fda0000f26577 */
[----:B------:R-:W-:Y:S05]  /*2050*/  @P1 BRA `(.L_x_47) ;  /* 0x0000000400201947 */ /* 0x000fea0003800000 */
[----:B------:R-:W-:-:S04]  /*2060*/  LOP3.LUT P1, RZ, R0, 0x7fffffff, RZ, 0xc0, !PT ;  /* 0x7fffffff00ff7812 */ /* 0x000fc8000782c0ff */
[----:B------:R-:W-:-:S13]  /*2070*/  PLOP3.LUT P0, PT, P0, P1, PT, 0x2f, 0xf2 ;  /* 0x0000000000f2781c */ /* 0x000fda0000702577 */
[----:B------:R-:W-:Y:S05]  /*2080*/  @P0 BRA `(.L_x_48) ;  /* 0x0000000400080947 */ /* 0x000fea0003800000 */
[----:B------:R-:W-:-:S04]  /*2090*/  IADD3 R17, PT, PT, R19, -0x1, RZ ;  /* 0xffffffff13117810 */ /* 0x000fc80007ffe0ff */
[----:B------:R-:W-:Y:S02]  /*20a0*/  ISETP.GE.AND P0, PT, R17, RZ, PT ;  /* 0x000000ff1100720c */ /* 0x000fe40003f06270 */
[----:B------:R-:W-:-:S04]  /*20b0*/  IADD3 R17, PT, PT, R16, -0x1, RZ ;  /* 0xffffffff10117810 */ /* 0x000fc80007ffe0ff */
[----:B------:R-:W-:-:S07]  /*20c0*/  ISETP.GE.AND P1, PT, R17, RZ, PT ;  /* 0x000000ff1100720c */ /* 0x000fce0003f26270 */
[----:B------:R-:W-:Y:S01]  /*20d0*/  @P0 MOV R17, RZ ;  /* 0x000000ff00110202 */ /* 0x000fe20000000f00 */
[----:B------:R-:W-:Y:S01]  /*20e0*/  @!P0 FFMA R18, R18, 1.84467440737095516160e+19, RZ ;  /* 0x5f80000012128823 */ /* 0x000fe200000000ff */
[----:B------:R-:W-:-:S04]  /*20f0*/  @!P0 MOV R17, 0xffffffc0 ;  /* 0xffffffc000118802 */ /* 0x000fc80000000f00 */
[----:B------:R-:W-:Y:S01]  /*2100*/  @!P1 FFMA R0, R0, 1.84467440737095516160e+19, RZ ;  /* 0x5f80000000009823 */ /* 0x000fe200000000ff */
[----:B------:R-:W-:-:S07]  /*2110*/  @!P1 IADD3 R17, PT, PT, R17, 0x40, RZ ;  /* 0x0000004011119810 */ /* 0x000fce0007ffe0ff */
.L_x_44:
[----:B------:R-:W-:Y:S01]  /*2120*/  LEA R21, R16, 0xc0800000, 0x17 ;  /* 0xc080000010157811 */ /* 0x000fe200078eb8ff */
[----:B------:R-:W-:Y:S01]  /*2130*/  BSSY.RECONVERGENT B1, `(.L_x_49) ;  /* 0x0000036000017945 */ /* 0x000fe20003800200 */
[----:B------:R-:W-:Y:S02]  /*2140*/  IADD3 R19, PT, PT, R19, -0x7f, RZ ;  /* 0xffffff8113137810 */ /* 0x000fe40007ffe0ff */
[----:B------:R-:W-:-:S03]  /*2150*/  IADD3 R24, PT, PT, -R21, R0, RZ ;  /* 0x0000000015187210 */ /* 0x000fc60007ffe1ff */
[----:B------:R-:W-:Y:S01]  /*2160*/  IMAD R0, R19, -0x800000, R18 ;  /* 0xff80000013007824 */ /* 0x000fe200078e0212 */
[----:B------:R-:W0:Y:S01]  /*2170*/  MUFU.RCP R20, R24 ;  /* 0x0000001800147308 */ /* 0x000e220000001000 */
[----:B------:R-:W-:-:S04]  /*2180*/  FADD.FTZ R21, -R24, -RZ ;  /* 0x800000ff18157221 */ /* 0x000fc80000010100 */
[----:B0-----:R-:W-:-:S04]  /*2190*/  FFMA R23, R20, R21, 1 ;  /* 0x3f80000014177423 */ /* 0x001fc80000000015 */
[----:B------:R-:W-:-:S04]  /*21a0*/  FFMA R23, R20, R23, R20 ;  /* 0x0000001714177223 */ /* 0x000fc80000000014 */
[----:B------:R-:W-:-:S04]  /*21b0*/  FFMA R18, R0, R23, RZ ;  /* 0x0000001700127223 */ /* 0x000fc800000000ff */
[----:B------:R-:W-:-:S04]  /*21c0*/  FFMA R20, R21, R18, R0 ;  /* 0x0000001215147223 */ /* 0x000fc80000000000 */
[----:B------:R-:W-:Y:S01]  /*21d0*/  FFMA R20, R23, R20, R18 ;  /* 0x0000001417147223 */ /* 0x000fe20000000012 */
[----:B------:R-:W-:-:S03]  /*21e0*/  IADD3 R18, PT, PT, R19, 0x7f, -R16 ;  /* 0x0000007f13127810 */ /* 0x000fc60007ffe810 */
[----:B------:R-:W-:Y:S01]  /*21f0*/  FFMA R21, R21, R20, R0 ;  /* 0x0000001415157223 */ /* 0x000fe20000000000 */
[----:B------:R-:W-:-:S03]  /*2200*/  IADD3 R17, PT, PT, R18, R17, RZ ;  /* 0x0000001112117210 */ /* 0x000fc60007ffe0ff */
[----:B------:R-:W-:-:S05]  /*2210*/  FFMA R0, R23, R21, R20 ;  /* 0x0000001517007223 */ /* 0x000fca0000000014 */
[----:B------:R-:W-:-:S04]  /*2220*/  SHF.R.U32.HI R16, RZ, 0x17, R0 ;  /* 0x00000017ff107819 */ /* 0x000fc80000011600 */
[----:B------:R-:W-:-:S04]  /*2230*/  LOP3.LUT R16, R16, 0xff, RZ, 0xc0, !PT ;  /* 0x000000ff10107812 */ /* 0x000fc800078ec0ff */
[----:B------:R-:W-:-:S04]  /*2240*/  IADD3 R16, PT, PT, R16, R17, RZ ;  /* 0x0000001110107210 */ /* 0x000fc80007ffe0ff */
[----:B------:R-:W-:-:S04]  /*2250*/  IADD3 R18, PT, PT, R16, -0x1, RZ ;  /* 0xffffffff10127810 */ /* 0x000fc80007ffe0ff */
[----:B------:R-:W-:-:S13]  /*2260*/  ISETP.GE.U32.AND P0, PT, R18, 0xfe, PT ;  /* 0x000000fe1200780c */ /* 0x000fda0003f06070 */
[----:B------:R-:W-:Y:S05]  /*2270*/  @!P0 BRA `(.L_x_50) ;  /* 0x0000000000808947 */ /* 0x000fea0003800000 */
[----:B------:R-:W-:-:S13]  /*2280*/  ISETP.GT.AND P0, PT, R16, 0xfe, PT ;  /* 0x000000fe1000780c */ /* 0x000fda0003f04270 */
[----:B------:R-:W-:Y:S05]  /*2290*/  @P0 BRA `(.L_x_51) ;  /* 0x00000000006c0947 */ /* 0x000fea0003800000 */
[----:B------:R-:W-:-:S13]  /*22a0*/  ISETP.GE.AND P0, PT, R16, 0x1, PT ;  /* 0x000000011000780c */ /* 0x000fda0003f06270 */
[----:B------:R-:W-:Y:S05]  /*22b0*/  @P0 BRA `(.L_x_52) ;  /* 0x0000000000740947 */ /* 0x000fea0003800000 */
[----:B------:R-:W-:Y:S02]  /*22c0*/  ISETP.GE.AND P0, PT, R16, -0x18, PT ;  /* 0xffffffe81000780c */ /* 0x000fe40003f06270 */
[----:B------:R-:W-:-:S11]  /*22d0*/  LOP3.LUT R0, R0, 0x80000000, RZ, 0xc0, !PT ;  /* 0x8000000000007812 */ /* 0x000fd600078ec0ff */
[----:B------:R-:W-:Y:S05]  /*22e0*/  @!P0 BRA `(.L_x_52) ;  /* 0x0000000000688947 */ /* 0x000fea0003800000 */
[CCC-:B------:R-:W-:Y:S01]  /*22f0*/  FFMA.RZ R17, R23.reuse, R21.reuse, R20.reuse ;  /* 0x0000001517117223 */ /* 0x1c0fe2000000c014 */
[CCC-:B------:R-:W-:Y:S01]  /*2300*/  FFMA.RP R18, R23.reuse, R21.reuse, R20.reuse ;  /* 0x0000001517127223 */ /* 0x1c0fe20000008014 */
[----:B------:R-:W-:Y:S01]  /*2310*/  FFMA.RM R21, R23, R21, R20 ;  /* 0x0000001517157223 */ /* 0x000fe20000004014 */
[C---:B------:R-:W-:Y:S02]  /*2320*/  IADD3 R19, PT, PT, R16.reuse, 0x20, RZ ;  /* 0x0000002010137810 */ /* 0x040fe40007ffe0ff */
[----:B------:R-:W-:Y:S02]  /*2330*/  LOP3.LUT R17, R17, 0x7fffff, RZ, 0xc0, !PT ;  /* 0x007fffff11117812 */ /* 0x000fe400078ec0ff */
[C---:B------:R-:W-:Y:S02]  /*2340*/  ISETP.NE.AND P3, PT, R16.reuse, RZ, PT ;  /* 0x000000ff1000720c */ /* 0x040fe40003f65270 */
[----:B------:R-:W-:Y:S02]  /*2350*/  LOP3.LUT R20, R17, 0x800000, RZ, 0xfc, !PT ;  /* 0x0080000011147812 */ /* 0x000fe400078efcff */
[----:B------:R-:W-:-:S02]  /*2360*/  ISETP.NE.AND P1, PT, R16, RZ, PT ;  /* 0x000000ff1000720c */ /* 0x000fc40003f25270 */
[----:B------:R-:W-:Y:S02]  /*2370*/  IADD3 R16, PT, PT, -R16, RZ, RZ ;  /* 0x000000ff10107210 */ /* 0x000fe40007ffe1ff */
[----:B------:R-:W-:Y:S02]  /*2380*/  SHF.L.U32 R19, R20, R19, RZ ;  /* 0x0000001314137219 */ /* 0x000fe400000006ff */
[----:B------:R-:W-:Y:S02]  /*2390*/  FSETP.NEU.FTZ.AND P0, PT, R18, R21, PT ;  /* 0x000000151200720b */ /* 0x000fe40003f1d000 */
[----:B------:R-:W-:Y:S02]  /*23a0*/  SEL R17, R16, RZ, P3 ;  /* 0x000000ff10117207 */ /* 0x000fe40001800000 */
[----:B------:R-:W-:Y:S02]  /*23b0*/  ISETP.NE.AND P1, PT, R19, RZ, P1 ;  /* 0x000000ff1300720c */ /* 0x000fe40000f25270 */
[----:B------:R-:W-:-:S02]  /*23c0*/  SHF.R.U32.HI R19, RZ, R17, R20 ;  /* 0x00000011ff137219 */ /* 0x000fc40000011614 */
[----:B------:R-:W-:Y:S02]  /*23d0*/  PLOP3.LUT P0, PT, P0, P1, PT, 0xf8, 0x8f ;  /* 0x00000000008f781c */ /* 0x000fe40000703f70 */
[----:B------:R-:W-:Y:S02]  /*23e0*/  SHF.R.U32.HI R17, RZ, 0x1, R19 ;  /* 0x00000001ff117819 */ /* 0x000fe40000011613 */
[----:B------:R-:W-:-:S04]  /*23f0*/  SEL R16, RZ, 0x1, !P0 ;  /* 0x00000001ff107807 */ /* 0x000fc80004000000 */
[----:B------:R-:W-:-:S04]  /*2400*/  LOP3.LUT R16, R16, 0x1, R17, 0xf8, !PT ;  /* 0x0000000110107812 */ /* 0x000fc800078ef811 */
[----:B------:R-:W-:-:S04]  /*2410*/  LOP3.LUT R16, R16, R19, RZ, 0xc0, !PT ;  /* 0x0000001310107212 */ /* 0x000fc800078ec0ff */
[----:B------:R-:W-:-:S04]  /*2420*/  IADD3 R17, PT, PT, R17, R16, RZ ;  /* 0x0000001011117210 */ /* 0x000fc80007ffe0ff */
[----:B------:R-:W-:Y:S01]  /*2430*/  LOP3.LUT R0, R17, R0, RZ, 0xfc, !PT ;  /* 0x0000000011007212 */ /* 0x000fe200078efcff */
[----:B------:R-:W-:Y:S06]  /*2440*/  BRA `(.L_x_52) ;  /* 0x0000000000107947 */ /* 0x000fec0003800000 */
.L_x_51:
[----:B------:R-:W-:-:S04]  /*2450*/  LOP3.LUT R0, R0, 0x80000000, RZ, 0xc0, !PT ;  /* 0x8000000000007812 */ /* 0x000fc800078ec0ff */
[----:B------:R-:W-:Y:S01]  /*2460*/  LOP3.LUT R0, R0, 0x7f800000, RZ, 0xfc, !PT ;  /* 0x7f80000000007812 */ /* 0x000fe200078efcff */
[----:B------:R-:W-:Y:S06]  /*2470*/  BRA `(.L_x_52) ;  /* 0x0000000000047947 */ /* 0x000fec0003800000 */
.L_x_50:
[----:B------:R-:W-:-:S07]  /*2480*/  LEA R0, R17, R0, 0x17 ;  /* 0x0000000011007211 */ /* 0x000fce00078eb8ff */
.L_x_52:
[----:B------:R-:W-:Y:S05]  /*2490*/  BSYNC.RECONVERGENT B1 ;  /* 0x0000000000017941 */ /* 0x000fea0003800200 */
.L_x_49:
[----:B------:R-:W-:Y:S05]  /*24a0*/  BRA `(.L_x_53) ;  /* 0x0000000000207947 */ /* 0x000fea0003800000 */
.L_x_48:
[----:B------:R-:W-:-:S04]  /*24b0*/  LOP3.LUT R0, R0, 0x80000000, R18, 0x48, !PT ;  /* 0x8000000000007812 */ /* 0x000fc800078e4812 */
[----:B------:R-:W-:Y:S01]  /*24c0*/  LOP3.LUT R0, R0, 0x7f800000, RZ, 0xfc, !PT ;  /* 0x7f80000000007812 */ /* 0x000fe200078efcff */
[----:B------:R-:W-:Y:S06]  /*24d0*/  BRA `(.L_x_53) ;  /* 0x0000000000147947 */ /* 0x000fec0003800000 */
.L_x_47:
[----:B------:R-:W-:Y:S01]  /*24e0*/  LOP3.LUT R0, R0, 0x80000000, R18, 0x48, !PT ;  /* 0x8000000000007812 */ /* 0x000fe200078e4812 */
[----:B------:R-:W-:Y:S06]  /*24f0*/  BRA `(.L_x_53) ;  /* 0x00000000000c7947 */ /* 0x000fec0003800000 */
.L_x_46:
[----:B------:R-:W0:Y:S01]  /*2500*/  MUFU.RSQ R0, -QNAN ;  /* 0xffc0000000007908 */ /* 0x000e220000001400 */
[----:B------:R-:W-:Y:S05]  /*2510*/  BRA `(.L_x_53) ;  /* 0x0000000000047947 */ /* 0x000fea0003800000 */
.L_x_45:
[----:B------:R-:W-:-:S07]  /*2520*/  FADD.FTZ R0, R18, R0 ;  /* 0x0000000012007221 */ /* 0x000fce0000010000 */
.L_x_53:
[----:B------:R-:W-:Y:S05]  /*2530*/  BSYNC.RECONVERGENT B0 ;  /* 0x0000000000007941 */ /* 0x000fea0003800200 */
.L_x_43:
[----:B------:R-:W-:Y:S01]  /*2540*/  HFMA2 R17, -RZ, RZ, 0, 0 ;  /* 0x00000000ff117431 */ /* 0x000fe200000001ff */
[----:B------:R-:W-:-:S04]  /*2550*/  MOV R16, R2 ;  /* 0x0000000200107202 */ /* 0x000fc80000000f00 */
[----:B0-----:R-:W-:Y:S05]  /*2560*/  RET.REL.NODEC R16 `(_Z15test_all_kernelPfS_S_S_S_i) ;  /* 0xffffffd810a47950 */ /* 0x001fea0003c3ffff */
.L_x_54:
[----:B------:R-:W-:-:S00]  /*2570*/  BRA `(.L_x_54) ;  /* 0xfffffffc00fc7947 */ /* 0x000fc0000383ffff */
[----:B------:R-:W-:-:S00]  /*2580*/  NOP ;  /* 0x0000000000007918 */ /* 0x000fc00000000000 */
[----:B------:R-:W-:-:S00]  /*2590*/  NOP ;  /* 0x0000000000007918 */ /* 0x000fc00000000000 */
[----:B------:R-:W-:-:S00]  /*25a0*/  NOP ;  /* 0x0000000000007918 */ /* 0x000fc00000000000 */
[----:B------:R-:W-:-:S00]  /*25b0*/  NOP ;  /* 0x0000000000007918 */ /* 0x000fc00000000000 */
[----:B------:R-:W-:-:S00]  /*25c0*/  NOP ;  /* 0x0000000000007918 */ /* 0x000fc00000000000 */
[----:B------:R-:W-:-:S00]  /*25d0*/  NOP ;  /* 0x0000000000007918 */ /* 0x000fc00000000000 */
[----:B------:R-:W-:-:S00]  /*25e0*/  NOP ;  /* 0x0000000000007918 */ /* 0x000fc00000000000 */
[----:B------:R-:W-:-:S00]  /*25f0*/  NOP ;  /* 0x0000000000007918 */ /* 0x000fc00000000000 */
.L_x_57:


//--------------------- .text._Z13square_kernelPfS_i --------------------------
	.section	.text._Z13square_kernelPfS_i,"ax",@progbits
	.align	128
        .global         _Z13square_kernelPfS_i
        .type           _Z13square_kernelPfS_i,@function
        .size           _Z13square_kernelPfS_i,(.L_x_59 - _Z13square_kernelPfS_i)
        .other          _Z13square_kernelPfS_i,@"STO_CUDA_ENTRY STV_DEFAULT"
_Z13square_kernelPfS_i:
.text._Z13square_kernelPfS_i:
[----:B------:R-:W-:Y:S01]  /*0000*/  LDC R1, c[0x0][0x37c] ;  /* 0x0000df00ff017b82 */ /* 0x000fe20000000800 */
[----:B------:R-:W0:Y:S07]  /*0010*/  S2R R0, SR_TID.X ;  /* 0x0000000000007919 */ /* 0x000e2e0000002100 */
[----:B------:R-:W0:Y:S01]  /*0020*/  S2UR UR4, SR_CTAID.X ;  /* 0x00000000000479c3 */ /* 0x000e220000002500 */
[----:B------:R-:W1:Y:S07]  /*0030*/  LDCU UR5, c[0x0][0x390] ;  /* 0x00007200ff0577ac */ /* 0x000e6e0008000800 */
[----:B------:R-:W0:Y:S02]  /*0040*/  LDC R11, c[0x0][0x360] ;  /* 0x0000d800ff0b7b82 */ /* 0x000e240000000800 */
[----:B0-----:R-:W-:-:S05]  /*0050*/  IMAD R0, R11, UR4, R0 ;  /* 0x000000040b007c24 */ /* 0x001fca000f8e0200 */
[----:B-1----:R-:W-:-:S13]  /*0060*/  ISETP.GE.AND P0, PT, R0, UR5, PT ;  /* 0x0000000500007c0c */ /* 0x002fda000bf06270 */
[----:B------:R-:W-:Y:S05]  /*0070*/  @P0 EXIT ;  /* 0x000000000000094d */ /* 0x000fea0003800000 */
[----:B------:R-:W0:Y:S01]  /*0080*/  LDC.64 R6, c[0x0][0x380] ;  /* 0x0000e000ff067b82 */ /* 0x000e220000000a00 */
[----:B------:R-:W1:Y:S01]  /*0090*/  LDCU UR4, c[0x0][0x370] ;  /* 0x00006e00ff0477ac */ /* 0x000e620008000800 */
[----:B------:R-:W2:Y:S06]  /*00a0*/  LDCU.64 UR6, c[0x0][0x358] ;  /* 0x00006b00ff0677ac */ /* 0x000eac0008000a00 */
[----:B------:R-:W3:Y:S01]  /*00b0*/  LDC.64 R8, c[0x0][0x388] ;  /* 0x0000e200ff087b82 */ /* 0x000ee20000000a00 */
[----:B-1----:R-:W-:-:S07]  /*00c0*/  IMAD R11, R11, UR4, RZ ;  /* 0x000000040b0b7c24 */ /* 0x002fce000f8e02ff */
.L_x_55:
[----:B0-----:R-:W-:-:S06]  /*00d0*/  IMAD.WIDE R2, R0, 0x4, R6 ;  /* 0x0000000400027825 */ /* 0x001fcc00078e0206 */
[----:B--2---:R-:W2:Y:S01]  /*00e0*/  LDG.E R2, desc[UR6][R2.64] ;  /* 0x0000000602027981 */ /* 0x004ea2000c1e1900 */
[----:B-1-3--:R-:W-:Y:S01]  /*00f0*/  IMAD.WIDE R4, R0, 0x4, R8 ;  /* 0x0000000400047825 */ /* 0x00afe200078e0208 */
[----:B------:R-:W-:-:S04]  /*0100*/  IADD3 R0, PT, PT, R11, R0, RZ ;  /* 0x000000000b007210 */ /* 0x000fc80007ffe0ff */
[----:B------:R-:W-:Y:S01]  /*0110*/  ISETP.GE.AND P0, PT, R0, UR5, PT ;  /* 0x0000000500007c0c */ /* 0x000fe2000bf06270 */
[----:B--2---:R-:W-:-:S05]  /*0120*/  FMUL R13, R2, R2 ;  /* 0x00000002020d7220 */ /* 0x004fca0000400000 */
[----:B------:R1:W-:Y:S07]  /*0130*/  STG.E desc[UR6][R4.64], R13 ;  /* 0x0000000d04007986 */ /* 0x0003ee000c101906 */
[----:B------:R-:W-:Y:S05]  /*0140*/  @!P0 BRA `(.L_x_55) ;  /* 0xfffffffc00e08947 */ /* 0x000fea000383ffff */
[----:B------:R-:W-:Y:S05]  /*0150*/  EXIT ;  /* 0x000000000000794d */ /* 0x000fea0003800000 */
.L_x_56:
        /* <DEDUP_REMOVED lines=10> */
.L_x_59:


//--------------------- .nv.shared.reserved.0     --------------------------
	.section	.nv.shared.reserved.0,"aw",@nobits
	.weak		__nv_reservedSMEM_offset_0_alias
	.size		__nv_reservedSMEM_offset_0_alias, 0, 64
	.other		__nv_reservedSMEM_offset_0_alias,@"STO_CUDA_RESERVED_SHARED STV_DEFAULT"
__nv_reservedSMEM_offset_0_alias:
	.zero		0
	.zero		64


//--------------------- .nv.constant0._Z15test_all_kernelPfS_S_S_S_i --------------------------
	.section	.nv.constant0._Z15test_all_kernelPfS_S_S_S_i,"a",@progbits
	.sectionflags	@""
	.align	4
.nv.constant0._Z15test_all_kernelPfS_S_S_S_i:
	.zero		940


//--------------------- .nv.constant0._Z13square_kernelPfS_i --------------------------
	.section	.nv.constant0._Z13square_kernelPfS_i,"a",@progbits
	.sectionflags	@""
	.align	4
.nv.constant0._Z13square_kernelPfS_i:
	.zero		916


//--------------------- SYMBOLS --------------------------

	.type		.nv.reservedSmem.offset0,@object
	.size		.nv.reservedSmem.offset0,0x4
